	.headerflags	@"EF_CUDA_TEXMODE_UNIFIED EF_CUDA_64BIT_ADDRESS EF_CUDA_SM80 EF_CUDA_VIRTUAL_SM(EF_CUDA_SM80)"
	.elftype	@"ET_EXEC"


//--------------------- .nv.info                  --------------------------
	.section	.nv.info,"",@"SHT_CUDA_INFO"
	.align	4


	//----- nvinfo : EIATTR_REGCOUNT
	.align		4
        /*0000*/ 	.byte	0x04, 0x2f
        /*0002*/ 	.short	(.L_1 - .L_0)
	.align		4
.L_0:
        /*0004*/ 	.word	index@(candidate2)
        /*0008*/ 	.word	0x00000038


	//----- nvinfo : EIATTR_MAX_STACK_SIZE
	.align		4
.L_1:
        /*000c*/ 	.byte	0x04, 0x23
        /*000e*/ 	.short	(.L_3 - .L_2)
	.align		4
.L_2:
        /*0010*/ 	.word	index@(candidate2)
        /*0014*/ 	.word	0x00000000


	//----- nvinfo : EIATTR_MIN_STACK_SIZE
	.align		4
.L_3:
        /*0018*/ 	.byte	0x04, 0x12
        /*001a*/ 	.short	(.L_5 - .L_4)
	.align		4
.L_4:
        /*001c*/ 	.word	index@(candidate2)
        /*0020*/ 	.word	0x00000000


	//----- nvinfo : EIATTR_FRAME_SIZE
	.align		4
.L_5:
        /*0024*/ 	.byte	0x04, 0x11
        /*0026*/ 	.short	(.L_7 - .L_6)
	.align		4
.L_6:
        /*0028*/ 	.word	index@(candidate2)
        /*002c*/ 	.word	0x00000000
.L_7:


//--------------------- .nv.info.candidate2       --------------------------
	.section	.nv.info.candidate2,"",@"SHT_CUDA_INFO"
	.align	4


	//----- nvinfo : EIATTR_CUDA_API_VERSION
	.align		4
        /*0000*/ 	.byte	0x04, 0x37
        /*0002*/ 	.short	(.L_9 - .L_8)
.L_8:
        /*0004*/ 	.word	0x00000075


	//----- nvinfo : EIATTR_SW2861232_WAR
	.align		4
.L_9:
        /*0008*/ 	.byte	0x01, 0x35
	.zero		2


	//----- nvinfo : EIATTR_PARAM_CBANK
	.align		4
        /*000c*/ 	.byte	0x04, 0x0a
        /*000e*/ 	.short	(.L_11 - .L_10)
	.align		4
.L_10:
        /*0010*/ 	.word	index@(.nv.constant0.candidate2)
        /*0014*/ 	.short	0x0160
        /*0016*/ 	.short	0x0018


	//----- nvinfo : EIATTR_CBANK_PARAM_SIZE
	.align		4
.L_11:
        /*0018*/ 	.byte	0x03, 0x19
        /*001a*/ 	.short	0x0018


	//----- nvinfo : EIATTR_KPARAM_INFO
	.align		4
        /*001c*/ 	.byte	0x04, 0x17
        /*001e*/ 	.short	(.L_13 - .L_12)
.L_12:
        /*0020*/ 	.word	0x00000000
        /*0024*/ 	.short	0x0002
        /*0026*/ 	.short	0x0010
        /*0028*/ 	.byte	0x00, 0xf0, 0x21, 0x00


	//----- nvinfo : EIATTR_KPARAM_INFO
	.align		4
.L_13:
        /*002c*/ 	.byte	0x04, 0x17
        /*002e*/ 	.short	(.L_15 - .L_14)
.L_14:
        /*0030*/ 	.word	0x00000000
        /*0034*/ 	.short	0x0001
        /*0036*/ 	.short	0x0008
        /*0038*/ 	.byte	0x00, 0xf0, 0x21, 0x00


	//----- nvinfo : EIATTR_KPARAM_INFO
	.align		4
.L_15:
        /*003c*/ 	.byte	0x04, 0x17
        /*003e*/ 	.short	(.L_17 - .L_16)
.L_16:
        /*0040*/ 	.word	0x00000000
        /*0044*/ 	.short	0x0000
        /*0046*/ 	.short	0x0000
        /*0048*/ 	.byte	0x00, 0xf0, 0x21, 0x00


	//----- nvinfo : EIATTR_MAXREG_COUNT
	.align		4
.L_17:
        /*004c*/ 	.byte	0x03, 0x1b
        /*004e*/ 	.short	0x00ff


	//----- nvinfo : EIATTR_EXIT_INSTR_OFFSETS
	.align		4
        /*0050*/ 	.byte	0x04, 0x1c
        /*0052*/ 	.short	(.L_19 - .L_18)


	//   ....[0]....
.L_18:
        /*0054*/ 	.word	0x000032b0


	//----- nvinfo : EIATTR_MAX_THREADS
	.align		4
.L_19:
        /*0058*/ 	.byte	0x04, 0x05
        /*005a*/ 	.short	(.L_21 - .L_20)
.L_20:
        /*005c*/ 	.word	0x000000e0
        /*0060*/ 	.word	0x00000001
        /*0064*/ 	.word	0x00000001
.L_21:


//--------------------- .nv.rel.action            --------------------------
	.section	.nv.rel.action,"",@"SHT_CUDA_RELOCINFO"
	.align	8
	.sectionentsize	8
        /*0000*/ 	.byte	0x4b, 0x00, 0x00, 0x00, 0x00, 0x00, 0x00, 0x00, 0x00, 0x02, 0x02, 0x08, 0x10, 0x0a, 0x2f, 0x22
        /* <DEDUP_REMOVED lines=13> */


//--------------------- .nv.constant0.candidate2  --------------------------
	.section	.nv.constant0.candidate2,"a",@progbits
	.align	4
.nv.constant0.candidate2:
	.zero		376


//--------------------- .text.candidate2          --------------------------
	.section	.text.candidate2,"ax",@progbits
	.sectionflags	@"SHF_BARRIERS=1"
	.sectioninfo	@"SHI_REGISTERS=56"
	.align	128
        .global         candidate2
        .type           candidate2,@function
        .size           candidate2,(.L_x_3 - candidate2)
        .other          candidate2,@"STO_CUDA_ENTRY STV_DEFAULT"
candidate2:
.text.candidate2:
[----:B------:R-:W-:-:S02]  /*0000*/  MOV R1, c[0x0][0x28] ;  /* 0x00000a0000017a02 */ /* 0x000fc40000000f00 */
[----:B------:R-:W0:Y:S01]  /*0010*/  S2R R3, SR_TID.X ;  /* 0x0000000000037919 */ /* 0x000e220000002100 */
[----:B------:R-:W-:Y:S01]  /*0020*/  HFMA2.MMA R2, -RZ, RZ, 0, 0 ;  /* 0x00000000ff027435 */ /* 0x000fe200000001ff */
[----:B------:R-:W-:Y:S01]  /*0030*/  MOV R46, RZ ;  /* 0x000000ff002e7202 */ /* 0x000fe20000000f00 */
[----:B------:R-:W-:Y:S01]  /*0040*/  HFMA2.MMA R37, -RZ, RZ, 0, 0 ;  /* 0x00000000ff257435 */ /* 0x000fe200000001ff */
[----:B------:R-:W1:Y:S01]  /*0050*/  S2R R47, SR_CTAID.X ;  /* 0x00000000002f7919 */ /* 0x000e620000002500 */
[----:B------:R-:W-:Y:S01]  /*0060*/  HFMA2.MMA R43, -RZ, RZ, 0, 0 ;  /* 0x00000000ff2b7435 */ /* 0x000fe200000001ff */
[----:B------:R-:W-:Y:S01]  /*0070*/  MOV R50, RZ ;  /* 0x000000ff00327202 */ /* 0x000fe20000000f00 */
[----:B------:R-:W-:Y:S01]  /*0080*/  CS2R R48, SRZ ;  /* 0x0000000000307805 */ /* 0x000fe2000001ff00 */
[----:B------:R-:W-:Y:S01]  /*0090*/  MOV R45, RZ ;  /* 0x000000ff002d7202 */ /* 0x000fe20000000f00 */
[----:B------:R-:W-:Y:S01]  /*00a0*/  CS2R R38, SRZ ;  /* 0x0000000000267805 */ /* 0x000fe2000001ff00 */
[----:B------:R-:W-:Y:S01]  /*00b0*/  ULDC.64 UR4, c[0x0][0x118] ;  /* 0x0000460000047ab9 */ /* 0x000fe20000000a00 */
[----:B0-----:R-:W-:Y:S01]  /*00c0*/  IMAD.HI R40, R3, -0x6db6db6d, R2 ;  /* 0x9249249303287827 */ /* 0x001fe200078e0202 */
[----:B------:R-:W-:-:S02]  /*00d0*/  SHF.R.U32.HI R0, RZ, 0x6, R3 ;  /* 0x00000006ff007819 */ /* 0x000fc40000011603 */
[----:B------:R-:W-:Y:S01]  /*00e0*/  LOP3.LUT R7, R3, 0x3f, RZ, 0xc0, !PT ;  /* 0x0000003f03077812 */ /* 0x000fe200078ec0ff */
[----:B-1----:R-:W-:Y:S01]  /*00f0*/  IMAD.HI R46, R47, -0x6db6db6d, R46 ;  /* 0x924924932f2e7827 */ /* 0x002fe200078e022e */
[----:B------:R-:W-:Y:S02]  /*0100*/  SHF.R.U32.HI R5, RZ, 0x1f, R40 ;  /* 0x0000001fff057819 */ /* 0x000fe40000011628 */
[----:B------:R-:W-:Y:S02]  /*0110*/  SHF.L.U32 R2, R0, 0xa, RZ ;  /* 0x0000000a00027819 */ /* 0x000fe400000006ff */
[CC--:B------:R-:W-:Y:S02]  /*0120*/  LEA.HI.SX32 R0, R40.reuse, R5.reuse, 0x1c ;  /* 0x0000000528007211 */ /* 0x0c0fe400078fe2ff */
[----:B------:R-:W-:Y:S02]  /*0130*/  LEA.HI.SX32 R40, R40, R5, 0x1d ;  /* 0x0000000528287211 */ /* 0x000fe400078feaff */
[----:B------:R-:W-:Y:S01]  /*0140*/  LOP3.LUT R7, R2, 0xfffffc00, R7, 0xe2, !PT ;  /* 0xfffffc0002077812 */ /* 0x000fe200078ee207 */
[--C-:B------:R-:W-:Y:S01]  /*0150*/  IMAD R9, R0, -0x1c, R3.reuse ;  /* 0xffffffe400097824 */ /* 0x100fe200078e0203 */
[----:B------:R-:W-:Y:S01]  /*0160*/  SHF.R.U32.HI R5, RZ, 0x1f, R46 ;  /* 0x0000001fff057819 */ /* 0x000fe2000001162e */
[----:B------:R-:W-:Y:S01]  /*0170*/  IMAD R41, R40, -0xe, R3 ;  /* 0xfffffff228297824 */ /* 0x000fe200078e0203 */
[C---:B------:R-:W-:Y:S01]  /*0180*/  IADD3 R4, R3.reuse, 0x20, RZ ;  /* 0x0000002003047810 */ /* 0x040fe20007ffe0ff */
[----:B------:R-:W-:Y:S01]  /*0190*/  IMAD R9, R0, 0xc4, R9 ;  /* 0x000000c400097824 */ /* 0x000fe200078e0209 */
[----:B------:R-:W-:-:S02]  /*01a0*/  SHF.L.U32 R2, R3, 0x4, RZ ;  /* 0x0000000403027819 */ /* 0x000fc400000006ff */
[----:B------:R-:W-:Y:S02]  /*01b0*/  LEA.HI.SX32 R46, R46, R5, 0x1e ;  /* 0x000000052e2e7211 */ /* 0x000fe400078ff2ff */
[----:B------:R-:W-:Y:S02]  /*01c0*/  LOP3.LUT R5, R4, 0x3f, RZ, 0xc0, !PT ;  /* 0x0000003f04057812 */ /* 0x000fe400078ec0ff */
[----:B------:R-:W-:Y:S01]  /*01d0*/  IADD3 R11, R2, 0x9a00, RZ ;  /* 0x00009a00020b7810 */ /* 0x000fe20007ffe0ff */
[----:B------:R-:W-:Y:S01]  /*01e0*/  IMAD R44, R46, -0x7, R47 ;  /* 0xfffffff92e2c7824 */ /* 0x000fe200078e022f */
[C---:B------:R-:W-:Y:S01]  /*01f0*/  IADD3 R0, R2.reuse, 0xe00, RZ ;  /* 0x00000e0002007810 */ /* 0x040fe20007ffe0ff */
[----:B------:R-:W-:Y:S01]  /*0200*/  HFMA2.MMA R47, -RZ, RZ, 0, 0 ;  /* 0x00000000ff2f7435 */ /* 0x000fe200000001ff */
[----:B------:R-:W-:Y:S01]  /*0210*/  IADD3 R4, R2, 0x2a00, RZ ;  /* 0x00002a0002047810 */ /* 0x000fe20007ffe0ff */
[----:B------:R-:W-:Y:S01]  /*0220*/  IMAD R44, R44, 0x1c, R9 ;  /* 0x0000001c2c2c7824 */ /* 0x000fe200078e0209 */
[----:B------:R-:W-:-:S02]  /*0230*/  IADD3 R6, R2, 0x4600, RZ ;  /* 0x0000460002067810 */ /* 0x000fc40007ffe0ff */
[C---:B------:R-:W-:Y:S02]  /*0240*/  IADD3 R8, R2.reuse, 0x6200, RZ ;  /* 0x0000620002087810 */ /* 0x040fe40007ffe0ff */
[C---:B------:R-:W-:Y:S02]  /*0250*/  IADD3 R10, R2.reuse, 0x7e00, RZ ;  /* 0x00007e00020a7810 */ /* 0x040fe40007ffe0ff */
[C---:B------:R-:W-:Y:S02]  /*0260*/  IADD3 R12, R2.reuse, 0xb600, RZ ;  /* 0x0000b600020c7810 */ /* 0x040fe40007ffe0ff */
[C---:B------:R-:W-:Y:S02]  /*0270*/  IADD3 R13, R2.reuse, 0xd200, RZ ;  /* 0x0000d200020d7810 */ /* 0x040fe40007ffe0ff */
[----:B------:R-:W-:Y:S02]  /*0280*/  IADD3 R15, R2, 0xee00, RZ ;  /* 0x0000ee00020f7810 */ /* 0x000fe40007ffe0ff */
[----:B------:R-:W-:-:S02]  /*0290*/  LOP3.LUT R2, R11, 0xfffffc00, RZ, 0xc0, !PT ;  /* 0xfffffc000b027812 */ /* 0x000fc400078ec0ff */
[----:B------:R-:W-:Y:S02]  /*02a0*/  LOP3.LUT R0, R0, 0xfffffc00, RZ, 0xc0, !PT ;  /* 0xfffffc0000007812 */ /* 0x000fe400078ec0ff */
[----:B------:R-:W-:Y:S02]  /*02b0*/  LOP3.LUT R4, R4, 0xfffffc00, RZ, 0xc0, !PT ;  /* 0xfffffc0004047812 */ /* 0x000fe400078ec0ff */
[----:B------:R-:W-:Y:S02]  /*02c0*/  LOP3.LUT R6, R6, 0xfffffc00, RZ, 0xc0, !PT ;  /* 0xfffffc0006067812 */ /* 0x000fe400078ec0ff */
[----:B------:R-:W-:Y:S02]  /*02d0*/  PRMT R11, R46, 0x1054, R5 ;  /* 0x000010542e0b7816 */ /* 0x000fe40000000005 */
[----:B------:R-:W-:Y:S02]  /*02e0*/  LOP3.LUT R8, R8, 0xfffffc00, RZ, 0xc0, !PT ;  /* 0xfffffc0008087812 */ /* 0x000fe400078ec0ff */
[----:B------:R-:W-:-:S02]  /*02f0*/  LOP3.LUT R10, R10, 0xfffffc00, RZ, 0xc0, !PT ;  /* 0xfffffc000a0a7812 */ /* 0x000fc400078ec0ff */
[----:B------:R-:W-:Y:S02]  /*0300*/  LOP3.LUT R12, R12, 0xfffffc00, RZ, 0xc0, !PT ;  /* 0xfffffc000c0c7812 */ /* 0x000fe400078ec0ff */
[----:B------:R-:W-:Y:S02]  /*0310*/  LOP3.LUT R14, R13, 0xfffffc00, RZ, 0xc0, !PT ;  /* 0xfffffc000d0e7812 */ /* 0x000fe400078ec0ff */
[----:B------:R-:W-:Y:S02]  /*0320*/  LOP3.LUT R16, R15, 0xfffffc00, RZ, 0xc0, !PT ;  /* 0xfffffc000f107812 */ /* 0x000fe400078ec0ff */
[----:B------:R-:W-:Y:S02]  /*0330*/  LEA R42, R46, R3, 0x10 ;  /* 0x000000032e2a7211 */ /* 0x000fe400078e80ff */
[----:B------:R-:W-:Y:S02]  /*0340*/  IADD3 R33, R0, R11, RZ ;  /* 0x0000000b00217210 */ /* 0x000fe40007ffe0ff */
[----:B------:R-:W-:-:S02]  /*0350*/  IADD3 R32, R11, R4, RZ ;  /* 0x000000040b207210 */ /* 0x000fc40007ffe0ff */
[C---:B------:R-:W-:Y:S02]  /*0360*/  IADD3 R29, R11.reuse, R6, RZ ;  /* 0x000000060b1d7210 */ /* 0x040fe40007ffe0ff */
[C---:B------:R-:W-:Y:S02]  /*0370*/  IADD3 R28, R11.reuse, R8, RZ ;  /* 0x000000080b1c7210 */ /* 0x040fe40007ffe0ff */
[C---:B------:R-:W-:Y:S02]  /*0380*/  IADD3 R0, R11.reuse, R10, RZ ;  /* 0x0000000a0b007210 */ /* 0x040fe40007ffe0ff */
[C---:B------:R-:W-:Y:S02]  /*0390*/  IADD3 R2, R11.reuse, R2, RZ ;  /* 0x000000020b027210 */ /* 0x040fe40007ffe0ff */
[C---:B------:R-:W-:Y:S02]  /*03a0*/  IADD3 R4, R11.reuse, R12, RZ ;  /* 0x0000000c0b047210 */ /* 0x040fe40007ffe0ff */
[----:B------:R-:W-:-:S02]  /*03b0*/  IADD3 R5, R11, R14, RZ ;  /* 0x0000000e0b057210 */ /* 0x000fc40007ffe0ff */
[----:B------:R-:W-:Y:S02]  /*03c0*/  IADD3 R6, R11, R16, RZ ;  /* 0x000000100b067210 */ /* 0x000fe40007ffe0ff */
[----:B------:R-:W-:Y:S02]  /*03d0*/  ISETP.GT.AND P0, PT, R3, 0x3f, PT ;  /* 0x0000003f0300780c */ /* 0x000fe40003f04270 */
[----:B------:R-:W-:Y:S02]  /*03e0*/  LEA R40, R40, 0x1c00, 0xa ;  /* 0x00001c0028287811 */ /* 0x000fe400078e50ff */
[----:B------:R-:W-:Y:S02]  /*03f0*/  LEA R36, R46, R7, 0x10 ;  /* 0x000000072e247211 */ /* 0x000fe400078e80ff */
[----:B------:R-:W-:-:S02]  /*0400*/  IADD3 R42, R42, 0xfc00, RZ ;  /* 0x0000fc002a2a7810 */ /* 0x000fc40007ffe0ff */
.L_x_1:
[----:B------:R-:W-:Y:S02]  /*0410*/  MOV R7, 0x4 ;  /* 0x0000000400077802 */ /* 0x000fe40000000f00 */
[C---:B------:R-:W-:Y:S01]  /*0420*/  LEA R10, R37.reuse, R36, 0x6 ;  /* 0x00000024250a7211 */ /* 0x040fe200078e30ff */
[C---:B------:R-:W-:Y:S01]  /*0430*/  IMAD R8, R37.reuse, 0x3100, R44 ;  /* 0x0000310025087824 */ /* 0x040fe200078e022c */
[----:B------:R-:W-:Y:S01]  /*0440*/  LEA R14, R37, R33, 0x6 ;  /* 0x00000021250e7211 */ /* 0x000fe200078e30ff */
[----:B------:R-:W-:Y:S06]  /*0450*/  BAR.SYNC 0x0 ;  /* 0x0000000000007b1d */ /* 0x000fec0000000000 */
[----:B------:R-:W-:-:S05]  /*0460*/  IMAD.WIDE R10, R10, R7, c[0x0][0x168] ;  /* 0x00005a000a0a7625 */ /* 0x000fca00078e0207 */
[----:B------:R0:W2:Y:S04]  /*0470*/  LDG.E.CONSTANT R12, [R10.64] ;  /* 0x000000040a0c7981 */ /* 0x0000a8000c1e9900 */
[----:B------:R0:W3:Y:S04]  /*0480*/  LDG.E.CONSTANT R24, [R10.64+0xe000] ;  /* 0x00e000040a187981 */ /* 0x0000e8000c1e9900 */
[----:B------:R0:W4:Y:S04]  /*0490*/  LDG.E.CONSTANT R51, [R10.64+0x7000] ;  /* 0x007000040a337981 */ /* 0x000128000c1e9900 */
[----:B------:R0:W5:Y:S01]  /*04a0*/  LDG.E.CONSTANT R53, [R10.64+0x15000] ;  /* 0x015000040a357981 */ /* 0x000162000c1e9900 */
[----:B------:R-:W-:Y:S01]  /*04b0*/  IMAD.WIDE R8, R8, R7, c[0x0][0x160] ;  /* 0x0000580008087625 */ /* 0x000fe200078e0207 */
[----:B------:R-:W-:-:S02]  /*04c0*/  LEA R30, R37, R29, 0x6 ;  /* 0x0000001d251e7211 */ /* 0x000fc400078e30ff */
[----:B------:R0:W4:Y:S01]  /*04d0*/  LDG.E.CONSTANT R16, [R10.64+0x1c000] ;  /* 0x01c000040a107981 */ /* 0x000122000c1e9900 */
[----:B------:R-:W-:-:S03]  /*04e0*/  LEA R26, R37, R32, 0x6 ;  /* 0x00000020251a7211 */ /* 0x000fc600078e30ff */
[----:B------:R0:W5:Y:S04]  /*04f0*/  LDG.E.CONSTANT R18, [R10.64+0x23000] ;  /* 0x023000040a127981 */ /* 0x000168000c1e9900 */
[----:B------:R0:W5:Y:S04]  /*0500*/  LDG.E.CONSTANT R20, [R10.64+0x2a000] ;  /* 0x02a000040a147981 */ /* 0x000168000c1e9900 */
[----:B------:R0:W5:Y:S04]  /*0510*/  LDG.E.CONSTANT R22, [R10.64+0x31000] ;  /* 0x031000040a167981 */ /* 0x000168000c1e9900 */
[----:B------:R0:W5:Y:S04]  /*0520*/  LDG.E.CONSTANT R35, [R10.64+0x38000] ;  /* 0x038000040a237981 */ /* 0x000168000c1e9900 */
[----:B------:R1:W5:Y:S04]  /*0530*/  LDG.E.CONSTANT R31, [R8.64] ;  /* 0x00000004081f7981 */ /* 0x000368000c1e9900 */
[----:B------:R1:W5:Y:S01]  /*0540*/  LDG.E.CONSTANT R27, [R8.64+0x1880] ;  /* 0x00188004081b7981 */ /* 0x000362000c1e9900 */
[----:B0-----:R-:W-:-:S03]  /*0550*/  IMAD.WIDE R10, R14, R7, c[0x0][0x168] ;  /* 0x00005a000e0a7625 */ /* 0x001fc600078e0207 */
[----:B------:R1:W5:Y:S04]  /*0560*/  LDG.E.CONSTANT R25, [R8.64+0x3100] ;  /* 0x0031000408197981 */ /* 0x000368000c1e9900 */
[----:B------:R1:W5:Y:S04]  /*0570*/  LDG.E.CONSTANT R23, [R8.64+0x4980] ;  /* 0x0049800408177981 */ /* 0x000368000c1e9900 */
[----:B------:R1:W5:Y:S04]  /*0580*/  LDG.E.CONSTANT R21, [R8.64+0x6200] ;  /* 0x0062000408157981 */ /* 0x000368000c1e9900 */
[----:B------:R1:W5:Y:S04]  /*0590*/  LDG.E.CONSTANT R19, [R8.64+0x7a80] ;  /* 0x007a800408137981 */ /* 0x000368000c1e9900 */
[----:B------:R1:W5:Y:S04]  /*05a0*/  LDG.E.CONSTANT R17, [R8.64+0x9300] ;  /* 0x0093000408117981 */ /* 0x000368000c1e9900 */
[----:B------:R1:W5:Y:S01]  /*05b0*/  LDG.E.CONSTANT R52, [R8.64+0xab80] ;  /* 0x00ab800408347981 */ /* 0x000362000c1e9900 */
[----:B------:R-:W-:-:S03]  /*05c0*/  IMAD.WIDE R14, R26, R7, c[0x0][0x168] ;  /* 0x00005a001a0e7625 */ /* 0x000fc600078e0207 */
[----:B------:R0:W5:Y:S01]  /*05d0*/  LDG.E.CONSTANT R34, [R10.64] ;  /* 0x000000040a227981 */ /* 0x000162000c1e9900 */
[C---:B-1----:R-:W-:Y:S02]  /*05e0*/  LEA R8, R37.reuse, R28, 0x6 ;  /* 0x0000001c25087211 */ /* 0x042fe400078e30ff */
[----:B0-----:R-:W-:-:S03]  /*05f0*/  LEA R10, R37, R0, 0x6 ;  /* 0x00000000250a7211 */ /* 0x001fc600078e30ff */
[----:B------:R-:W-:-:S04]  /*0600*/  IMAD.WIDE R8, R8, R7, c[0x0][0x168] ;  /* 0x00005a0008087625 */ /* 0x000fc800078e0207 */
[-C--:B------:R-:W-:Y:S01]  /*0610*/  IMAD.WIDE R10, R10, R7.reuse, c[0x0][0x168] ;  /* 0x00005a000a0a7625 */ /* 0x080fe200078e0207 */
[----:B--2---:R0:W-:Y:S03]  /*0620*/  STS [R3.X4+0x1c00], R12 ;  /* 0x001c000c03007388 */ /* 0x0041e60000004800 */
[----:B0-----:R-:W-:Y:S01]  /*0630*/  IMAD.WIDE R12, R30, R7, c[0x0][0x168] ;  /* 0x00005a001e0c7625 */ /* 0x001fe200078e0207 */
[----:B---3--:R0:W-:Y:S04]  /*0640*/  STS [R3.X4+0x2a00], R24 ;  /* 0x002a001803007388 */ /* 0x0081e80000004800 */
[----:B------:R1:W2:Y:S04]  /*0650*/  LDG.E.CONSTANT R26, [R12.64] ;  /* 0x000000040c1a7981 */ /* 0x0002a8000c1e9900 */
[----:B----4-:R3:W-:Y:S04]  /*0660*/  STS [R3.X4+0x2300], R51 ;  /* 0x0023003303007388 */ /* 0x0107e80000004800 */
[----:B0-----:R0:W4:Y:S01]  /*0670*/  LDG.E.CONSTANT R24, [R8.64] ;  /* 0x0000000408187981 */ /* 0x001122000c1e9900 */
[----:B-1----:R-:W-:-:S03]  /*0680*/  LEA R12, R37, R2, 0x6 ;  /* 0x00000002250c7211 */ /* 0x002fc600078e30ff */
[----:B-----5:R1:W-:Y:S04]  /*0690*/  STS [R3.X4+0x3100], R53 ;  /* 0x0031003503007388 */ /* 0x0203e80000004800 */
[----:B------:R5:W4:Y:S01]  /*06a0*/  LDG.E.CONSTANT R30, [R14.64] ;  /* 0x000000040e1e7981 */ /* 0x000b22000c1e9900 */
[----:B0-----:R-:W-:Y:S01]  /*06b0*/  IMAD.WIDE R8, R12, R7, c[0x0][0x168] ;  /* 0x00005a000c087625 */ /* 0x001fe200078e0207 */
[C---:B------:R-:W-:Y:S02]  /*06c0*/  LEA R12, R37.reuse, R5, 0x6 ;  /* 0x00000005250c7211 */ /* 0x040fe400078e30ff */
[----:B---3--:R0:W3:Y:S04]  /*06d0*/  LDG.E.CONSTANT R51, [R10.64] ;  /* 0x000000040a337981 */ /* 0x0080e8000c1e9900 */
[----:B-1----:R1:W3:Y:S01]  /*06e0*/  LDG.E.CONSTANT R53, [R8.64] ;  /* 0x0000000408357981 */ /* 0x0022e2000c1e9900 */
[----:B-----5:R-:W-:-:S02]  /*06f0*/  LEA R14, R37, R4, 0x6 ;  /* 0x00000004250e7211 */ /* 0x020fc400078e30ff */
[C---:B0-----:R-:W-:Y:S02]  /*0700*/  LEA R10, R37.reuse, R6, 0x6 ;  /* 0x00000006250a7211 */ /* 0x041fe400078e30ff */
[----:B-1----:R-:W-:Y:S01]  /*0710*/  @!P0 LEA R8, R37, R42, 0x6 ;  /* 0x0000002a25088211 */ /* 0x002fe200078e30ff */
[----:B------:R-:W-:-:S04]  /*0720*/  IMAD.WIDE R14, R14, R7, c[0x0][0x168] ;  /* 0x00005a000e0e7625 */ /* 0x000fc800078e0207 */
[-C--:B------:R-:W-:Y:S02]  /*0730*/  IMAD.WIDE R12, R12, R7.reuse, c[0x0][0x168] ;  /* 0x00005a000c0c7625 */ /* 0x080fe400078e0207 */
[----:B------:R-:W5:Y:S02]  /*0740*/  LDG.E.CONSTANT R14, [R14.64] ;  /* 0x000000040e0e7981 */ /* 0x000f64000c1e9900 */
[-C--:B------:R-:W-:Y:S02]  /*0750*/  IMAD.WIDE R10, R10, R7.reuse, c[0x0][0x168] ;  /* 0x00005a000a0a7625 */ /* 0x080fe400078e0207 */
[----:B------:R-:W5:Y:S02]  /*0760*/  LDG.E.CONSTANT R12, [R12.64] ;  /* 0x000000040c0c7981 */ /* 0x000f64000c1e9900 */
[----:B------:R-:W-:Y:S02]  /*0770*/  @!P0 IMAD.WIDE R8, R8, R7, c[0x0][0x168] ;  /* 0x00005a0008088625 */ /* 0x000fe400078e0207 */
[----:B------:R-:W5:Y:S04]  /*0780*/  LDG.E.CONSTANT R10, [R10.64] ;  /* 0x000000040a0a7981 */ /* 0x000f68000c1e9900 */
[----:B------:R-:W5:Y:S04]  /*0790*/  @!P0 LDG.E.CONSTANT R8, [R8.64] ;  /* 0x0000000408088981 */ /* 0x000f68000c1e9900 */
[----:B------:R-:W-:Y:S04]  /*07a0*/  STS [R3.X4+0x3800], R16 ;  /* 0x0038001003007388 */ /* 0x000fe80000004800 */
[----:B------:R-:W-:Y:S04]  /*07b0*/  STS [R3.X4+0x3f00], R18 ;  /* 0x003f001203007388 */ /* 0x000fe80000004800 */
[----:B------:R-:W-:Y:S04]  /*07c0*/  STS [R3.X4+0x4600], R20 ;  /* 0x0046001403007388 */ /* 0x000fe80000004800 */
[----:B------:R-:W-:Y:S04]  /*07d0*/  STS [R3.X4+0x4d00], R22 ;  /* 0x004d001603007388 */ /* 0x000fe80000004800 */
[----:B------:R-:W-:Y:S04]  /*07e0*/  STS [R3.X4+0x5400], R35 ;  /* 0x0054002303007388 */ /* 0x000fe80000004800 */
[----:B------:R-:W-:Y:S04]  /*07f0*/  STS [R3.X4], R31 ;  /* 0x0000001f03007388 */ /* 0x000fe80000004800 */
[----:B------:R-:W-:Y:S04]  /*0800*/  STS [R3.X4+0x380], R27 ;  /* 0x0003801b03007388 */ /* 0x000fe80000004800 */
[----:B------:R-:W-:Y:S04]  /*0810*/  STS [R3.X4+0x700], R25 ;  /* 0x0007001903007388 */ /* 0x000fe80000004800 */
[----:B------:R-:W-:Y:S04]  /*0820*/  STS [R3.X4+0xa80], R23 ;  /* 0x000a801703007388 */ /* 0x000fe80000004800 */
[----:B------:R-:W-:Y:S04]  /*0830*/  STS [R3.X4+0xe00], R21 ;  /* 0x000e001503007388 */ /* 0x000fe80000004800 */
[----:B------:R-:W-:Y:S04]  /*0840*/  STS [R3.X4+0x1180], R19 ;  /* 0x0011801303007388 */ /* 0x000fe80000004800 */
[----:B------:R-:W-:Y:S04]  /*0850*/  STS [R3.X4+0x1500], R17 ;  /* 0x0015001103007388 */ /* 0x000fe80000004800 */
[----:B------:R-:W-:Y:S04]  /*0860*/  STS [R3.X4+0x1880], R52 ;  /* 0x0018803403007388 */ /* 0x000fe80000004800 */
[----:B------:R-:W-:Y:S04]  /*0870*/  STS [R3.X4+0x1f80], R34 ;  /* 0x001f802203007388 */ /* 0x000fe80000004800 */
[----:B--2---:R-:W-:Y:S04]  /*0880*/  STS [R3.X4+0x2d80], R26 ;  /* 0x002d801a03007388 */ /* 0x004fe80000004800 */
[----:B----4-:R-:W-:Y:S04]  /*0890*/  STS [R3.X4+0x3480], R24 ;  /* 0x0034801803007388 */ /* 0x010fe80000004800 */
[----:B------:R-:W-:Y:S04]  /*08a0*/  STS [R3.X4+0x2680], R30 ;  /* 0x0026801e03007388 */ /* 0x000fe80000004800 */
[----:B---3--:R-:W-:Y:S04]  /*08b0*/  STS [R3.X4+0x3b80], R51 ;  /* 0x003b803303007388 */ /* 0x008fe80000004800 */
[----:B------:R-:W-:Y:S04]  /*08c0*/  STS [R3.X4+0x4280], R53 ;  /* 0x0042803503007388 */ /* 0x000fe80000004800 */
[----:B-----5:R-:W-:Y:S04]  /*08d0*/  STS [R3.X4+0x4980], R14 ;  /* 0x0049800e03007388 */ /* 0x020fe80000004800 */
[----:B------:R-:W-:Y:S04]  /*08e0*/  STS [R3.X4+0x5080], R12 ;  /* 0x0050800c03007388 */ /* 0x000fe80000004800 */
[----:B------:R-:W-:Y:S04]  /*08f0*/  STS [R3.X4+0x5780], R10 ;  /* 0x0057800a03007388 */ /* 0x000fe80000004800 */
[----:B------:R-:W-:Y:S04]  /*0900*/  @!P0 STS [R3.X4+0x5b00], R8 ;  /* 0x005b000803008388 */ /* 0x000fe80000004800 */
[----:B------:R-:W-:Y:S06]  /*0910*/  BAR.SYNC 0x0 ;  /* 0x0000000000007b1d */ /* 0x000fec0000000000 */
[----:B------:R-:W-:Y:S04]  /*0920*/  LDS.64 R16, [R41.X8] ;  /* 0x0000000029107984 */ /* 0x000fe80000008a00 */
[----:B------:R-:W0:Y:S04]  /*0930*/  LDS.128 R8, [R40] ;  /* 0x0000000028087984 */ /* 0x000e280000000c00 */
[----:B------:R-:W1:Y:S04]  /*0940*/  LDS.128 R20, [R40+0x100] ;  /* 0x0001000028147984 */ /* 0x000e680000000c00 */
[----:B------:R-:W2:Y:S04]  /*0950*/  LDS.128 R24, [R40+0x200] ;  /* 0x0002000028187984 */ /* 0x000ea80000000c00 */
[----:B------:R-:W3:Y:S04]  /*0960*/  LDS.128 R12, [R40+0x300] ;  /* 0x00030000280c7984 */ /* 0x000ee80000000c00 */
[----:B------:R-:W4:Y:S04]  /*0970*/  LDS.64 R18, [R41.X8+0x70] ;  /* 0x0000700029127984 */ /* 0x000f280000008a00 */
[----:B------:R-:W5:Y:S04]  /*0980*/  LDS.64 R34, [R41.X8+0xe0] ;  /* 0x0000e00029227984 */ /* 0x000f680000008a00 */
[----:B------:R-:W5:Y:S01]  /*0990*/  LDS.64 R30, [R41.X8+0x150] ;  /* 0x00015000291e7984 */ /* 0x000f620000008a00 */
[----:B0-----:R-:W-:-:S02]  /*09a0*/  FFMA R39, R8, R16, R39 ;  /* 0x0000001008277223 */ /* 0x001fc40000000027 */
[-C--:B------:R-:W-:Y:S02]  /*09b0*/  FFMA R8, R8, R17.reuse, R38 ;  /* 0x0000001108087223 */ /* 0x080fe40000000026 */
[C---:B-1----:R-:W-:Y:S02]  /*09c0*/  FFMA R43, R16.reuse, R20, R43 ;  /* 0x00000014102b7223 */ /* 0x042fe4000000002b */
[----:B--2---:R-:W-:Y:S02]  /*09d0*/  FFMA R47, R16, R24, R47 ;  /* 0x00000018102f7223 */ /* 0x004fe4000000002f */
[-C--:B------:R-:W-:Y:S02]  /*09e0*/  FFMA R24, R24, R17.reuse, R48 ;  /* 0x0000001118187223 */ /* 0x080fe40000000030 */
[----:B---3--:R-:W-:Y:S02]  /*09f0*/  FFMA R16, R16, R12, R49 ;  /* 0x0000000c10107223 */ /* 0x008fe40000000031 */
[----:B------:R-:W-:-:S02]  /*0a00*/  FFMA R12, R12, R17, R50 ;  /* 0x000000110c0c7223 */ /* 0x000fc40000000032 */
[----:B------:R-:W-:Y:S02]  /*0a10*/  FFMA R20, R20, R17, R45 ;  /* 0x0000001114147223 */ /* 0x000fe4000000002d */
[C---:B----4-:R-:W-:Y:S02]  /*0a20*/  FFMA R39, R18.reuse, R9, R39 ;  /* 0x0000000912277223 */ /* 0x050fe40000000027 */
[----:B------:R-:W-:Y:S02]  /*0a30*/  FFMA R9, R9, R19, R8 ;  /* 0x0000001309097223 */ /* 0x000fe40000000008 */
[C---:B------:R-:W-:Y:S02]  /*0a40*/  FFMA R43, R18.reuse, R21, R43 ;  /* 0x00000015122b7223 */ /* 0x040fe4000000002b */
[-C--:B------:R-:W-:Y:S02]  /*0a50*/  FFMA R47, R18, R25.reuse, R47 ;  /* 0x00000019122f7223 */ /* 0x080fe4000000002f */
[----:B------:R-:W-:-:S02]  /*0a60*/  FFMA R24, R19, R25, R24 ;  /* 0x0000001913187223 */ /* 0x000fc40000000018 */
[-C--:B------:R-:W-:Y:S02]  /*0a70*/  FFMA R17, R18, R13.reuse, R16 ;  /* 0x0000000d12117223 */ /* 0x080fe40000000010 */
[C---:B------:R-:W-:Y:S02]  /*0a80*/  FFMA R12, R19.reuse, R13, R12 ;  /* 0x0000000d130c7223 */ /* 0x040fe4000000000c */
[----:B------:R-:W-:Y:S02]  /*0a90*/  FFMA R21, R19, R21, R20 ;  /* 0x0000001513157223 */ /* 0x000fe40000000014 */
[----:B-----5:R-:W-:Y:S02]  /*0aa0*/  FFMA R39, R34, R10, R39 ;  /* 0x0000000a22277223 */ /* 0x020fe40000000027 */
[----:B------:R-:W-:Y:S02]  /*0ab0*/  FFMA R10, R10, R35, R9 ;  /* 0x000000230a0a7223 */ /* 0x000fe40000000009 */
[----:B------:R-:W-:-:S02]  /*0ac0*/  FFMA R45, R34, R22, R43 ;  /* 0x00000016222d7223 */ /* 0x000fc4000000002b */
[-C--:B------:R-:W-:Y:S02]  /*0ad0*/  FFMA R49, R34, R26.reuse, R47 ;  /* 0x0000001a22317223 */ /* 0x080fe4000000002f */
[C---:B------:R-:W-:Y:S02]  /*0ae0*/  FFMA R50, R35.reuse, R26, R24 ;  /* 0x0000001a23327223 */ /* 0x040fe40000000018 */
[----:B------:R-:W-:Y:S02]  /*0af0*/  FFMA R22, R22, R35, R21 ;  /* 0x0000002316167223 */ /* 0x000fe40000000015 */
[-C--:B------:R-:W-:Y:S02]  /*0b00*/  FFMA R20, R34, R14.reuse, R17 ;  /* 0x0000000e22147223 */ /* 0x080fe40000000011 */
[----:B------:R-:W-:Y:S01]  /*0b10*/  FFMA R48, R35, R14, R12 ;  /* 0x0000000e23307223 */ /* 0x000fe2000000000c */
[----:B------:R-:W-:Y:S01]  /*0b20*/  LDS.128 R16, [R40+0x10] ;  /* 0x0000100028107984 */ /* 0x000fe20000000c00 */
[----:B------:R-:W-:-:S02]  /*0b30*/  FFMA R43, R30, R11, R39 ;  /* 0x0000000b1e2b7223 */ /* 0x000fc40000000027 */
[----:B------:R-:W-:Y:S01]  /*0b40*/  FFMA R14, R11, R31, R10 ;  /* 0x0000001f0b0e7223 */ /* 0x000fe2000000000a */
[----:B------:R-:W0:Y:S01]  /*0b50*/  LDS.64 R12, [R41.X8+0x1c0] ;  /* 0x0001c000290c7984 */ /* 0x000e220000008a00 */
[CC--:B------:R-:W-:Y:S02]  /*0b60*/  FFMA R49, R30.reuse, R27.reuse, R49 ;  /* 0x0000001b1e317223 */ /* 0x0c0fe40000000031 */
[----:B------:R-:W-:Y:S01]  /*0b70*/  FFMA R50, R31, R27, R50 ;  /* 0x0000001b1f327223 */ /* 0x000fe20000000032 */
[----:B------:R-:W1:Y:S01]  /*0b80*/  LDS.128 R8, [R40+0x110] ;  /* 0x0001100028087984 */ /* 0x000e620000000c00 */
[C---:B------:R-:W-:Y:S02]  /*0b90*/  FFMA R45, R30.reuse, R23, R45 ;  /* 0x000000171e2d7223 */ /* 0x040fe4000000002d */
[----:B------:R-:W-:Y:S01]  /*0ba0*/  FFMA R47, R23, R31, R22 ;  /* 0x0000001f172f7223 */ /* 0x000fe20000000016 */
[----:B------:R-:W2:Y:S01]  /*0bb0*/  LDS.128 R24, [R40+0x210] ;  /* 0x0002100028187984 */ /* 0x000ea20000000c00 */
[----:B------:R-:W-:-:S03]  /*0bc0*/  FFMA R51, R30, R15, R20 ;  /* 0x0000000f1e337223 */ /* 0x000fc60000000014 */
[----:B------:R-:W3:Y:S04]  /*0bd0*/  LDS.64 R34, [R41.X8+0x230] ;  /* 0x0002300029227984 */ /* 0x000ee80000008a00 */
[----:B------:R-:W4:Y:S04]  /*0be0*/  LDS.128 R20, [R40+0x310] ;  /* 0x0003100028147984 */ /* 0x000f280000000c00 */
[----:B------:R-:W5:Y:S01]  /*0bf0*/  LDS.64 R38, [R41.X8+0x2a0] ;  /* 0x0002a00029267984 */ /* 0x000f620000008a00 */
[----:B------:R-:W-:-:S03]  /*0c00*/  FFMA R48, R31, R15, R48 ;  /* 0x0000000f1f307223 */ /* 0x000fc60000000030 */
[----:B------:R-:W5:Y:S01]  /*0c10*/  LDS.64 R30, [R41.X8+0x310] ;  /* 0x00031000291e7984 */ /* 0x000f620000008a00 */
[C---:B0-----:R-:W-:Y:S02]  /*0c20*/  FFMA R15, R16.reuse, R12, R43 ;  /* 0x0000000c100f7223 */ /* 0x041fe4000000002b */
[-C--:B------:R-:W-:Y:S02]  /*0c30*/  FFMA R14, R16, R13.reuse, R14 ;  /* 0x0000000d100e7223 */ /* 0x080fe4000000000e */
[----:B-1----:R-:W-:Y:S02]  /*0c40*/  FFMA R43, R12, R8, R45 ;  /* 0x000000080c2b7223 */ /* 0x002fe4000000002d */
[-C--:B------:R-:W-:Y:S02]  /*0c50*/  FFMA R8, R8, R13.reuse, R47 ;  /* 0x0000000d08087223 */ /* 0x080fe4000000002f */
[----:B--2---:R-:W-:Y:S02]  /*0c60*/  FFMA R49, R12, R24, R49 ;  /* 0x000000180c317223 */ /* 0x004fe40000000031 */
[----:B------:R-:W-:-:S02]  /*0c70*/  FFMA R50, R24, R13, R50 ;  /* 0x0000000d18327223 */ /* 0x000fc40000000032 */
[----:B---3--:R-:W-:Y:S02]  /*0c80*/  FFMA R15, R34, R17, R15 ;  /* 0x00000011220f7223 */ /* 0x008fe4000000000f */
[----:B------:R-:W-:Y:S02]  /*0c90*/  FFMA R17, R17, R35, R14 ;  /* 0x0000002311117223 */ /* 0x000fe4000000000e */
[----:B----4-:R-:W-:Y:S02]  /*0ca0*/  FFMA R51, R12, R20, R51 ;  /* 0x000000140c337223 */ /* 0x010fe40000000033 */
[----:B------:R-:W-:Y:S02]  /*0cb0*/  FFMA R48, R20, R13, R48 ;  /* 0x0000000d14307223 */ /* 0x000fe40000000030 */
[-C--:B------:R-:W-:Y:S02]  /*0cc0*/  FFMA R43, R34, R9.reuse, R43 ;  /* 0x00000009222b7223 */ /* 0x080fe4000000002b */
[----:B------:R-:W-:-:S02]  /*0cd0*/  FFMA R9, R35, R9, R8 ;  /* 0x0000000923097223 */ /* 0x000fc40000000008 */
[-C--:B------:R-:W-:Y:S02]  /*0ce0*/  FFMA R49, R34, R25.reuse, R49 ;  /* 0x0000001922317223 */ /* 0x080fe40000000031 */
[C---:B------:R-:W-:Y:S02]  /*0cf0*/  FFMA R50, R35.reuse, R25, R50 ;  /* 0x0000001923327223 */ /* 0x040fe40000000032 */
[----:B-----5:R-:W-:Y:S02]  /*0d00*/  FFMA R8, R38, R18, R15 ;  /* 0x0000001226087223 */ /* 0x020fe4000000000f */
[-C--:B------:R-:W-:Y:S01]  /*0d10*/  FFMA R51, R34, R21.reuse, R51 ;  /* 0x0000001522337223 */ /* 0x080fe20000000033 */
[----:B------:R-:W-:Y:S01]  /*0d20*/  LDS.128 R12, [R40+0x20] ;  /* 0x00002000280c7984 */ /* 0x000fe20000000c00 */
[----:B------:R-:W-:Y:S02]  /*0d30*/  FFMA R48, R35, R21, R48 ;  /* 0x0000001523307223 */ /* 0x000fe40000000030 */
[----:B------:R-:W-:Y:S01]  /*0d40*/  FFMA R18, R18, R39, R17 ;  /* 0x0000002712127223 */ /* 0x000fe20000000011 */
[----:B------:R-:W0:Y:S01]  /*0d50*/  LDS.64 R20, [R41.X8+0x380] ;  /* 0x0003800029147984 */ /* 0x000e220000008a00 */
[----:B------:R-:W-:-:S02]  /*0d60*/  FFMA R45, R38, R10, R43 ;  /* 0x0000000a262d7223 */ /* 0x000fc4000000002b */
[----:B------:R-:W-:Y:S01]  /*0d70*/  FFMA R10, R10, R39, R9 ;  /* 0x000000270a0a7223 */ /* 0x000fe20000000009 */
[----:B------:R-:W1:Y:S01]  /*0d80*/  LDS.64 R34, [R41.X8+0x3f0] ;  /* 0x0003f00029227984 */ /* 0x000e620000008a00 */
[CC--:B------:R-:W-:Y:S02]  /*0d90*/  FFMA R49, R38.reuse, R26.reuse, R49 ;  /* 0x0000001a26317223 */ /* 0x0c0fe40000000031 */
[C---:B------:R-:W-:Y:S02]  /*0da0*/  FFMA R50, R39.reuse, R26, R50 ;  /* 0x0000001a27327223 */ /* 0x040fe40000000032 */
[-C--:B------:R-:W-:Y:S02]  /*0db0*/  FFMA R38, R38, R22.reuse, R51 ;  /* 0x0000001626267223 */ /* 0x080fe40000000033 */
[----:B------:R-:W-:Y:S02]  /*0dc0*/  FFMA R48, R39, R22, R48 ;  /* 0x0000001627307223 */ /* 0x000fe40000000030 */
[----:B------:R-:W-:-:S02]  /*0dd0*/  FFMA R43, R30, R19, R8 ;  /* 0x000000131e2b7223 */ /* 0x000fc40000000008 */
[----:B------:R-:W-:Y:S02]  /*0de0*/  FFMA R22, R19, R31, R18 ;  /* 0x0000001f13167223 */ /* 0x000fe40000000012 */
[----:B------:R-:W2:Y:S01]  /*0df0*/  LDS.128 R16, [R40+0x120] ;  /* 0x0001200028107984 */ /* 0x000ea20000000c00 */
[CC--:B------:R-:W-:Y:S02]  /*0e00*/  FFMA R49, R30.reuse, R27.reuse, R49 ;  /* 0x0000001b1e317223 */ /* 0x0c0fe40000000031 */
[----:B------:R-:W-:Y:S02]  /*0e10*/  FFMA R50, R31, R27, R50 ;  /* 0x0000001b1f327223 */ /* 0x000fe40000000032 */
[----:B------:R-:W-:Y:S01]  /*0e20*/  FFMA R45, R30, R11, R45 ;  /* 0x0000000b1e2d7223 */ /* 0x000fe2000000002d */
[----:B------:R-:W3:Y:S01]  /*0e30*/  LDS.128 R24, [R40+0x220] ;  /* 0x0002200028187984 */ /* 0x000ee20000000c00 */
[----:B------:R-:W-:-:S03]  /*0e40*/  FFMA R47, R11, R31, R10 ;  /* 0x0000001f0b2f7223 */ /* 0x000fc6000000000a */
[----:B------:R-:W4:Y:S01]  /*0e50*/  LDS.128 R8, [R40+0x320] ;  /* 0x0003200028087984 */ /* 0x000f220000000c00 */
[----:B------:R-:W-:-:S03]  /*0e60*/  FFMA R51, R30, R23, R38 ;  /* 0x000000171e337223 */ /* 0x000fc60000000026 */
[----:B------:R-:W5:Y:S01]  /*0e70*/  LDS.64 R38, [R41.X8+0x460] ;  /* 0x0004600029267984 */ /* 0x000f620000008a00 */
[----:B------:R-:W-:-:S03]  /*0e80*/  FFMA R48, R31, R23, R48 ;  /* 0x000000171f307223 */ /* 0x000fc60000000030 */
[----:B------:R-:W5:Y:S01]  /*0e90*/  LDS.64 R30, [R41.X8+0x4d0] ;  /* 0x0004d000291e7984 */ /* 0x000f620000008a00 */
[C---:B0-----:R-:W-:Y:S02]  /*0ea0*/  FFMA R23, R12.reuse, R20, R43 ;  /* 0x000000140c177223 */ /* 0x041fe4000000002b */
[----:B------:R-:W-:Y:S02]  /*0eb0*/  FFMA R12, R12, R21, R22 ;  /* 0x000000150c0c7223 */ /* 0x000fe40000000016 */
[----:B-1----:R-:W-:Y:S02]  /*0ec0*/  FFMA R23, R34, R13, R23 ;  /* 0x0000000d22177223 */ /* 0x002fe40000000017 */
[----:B------:R-:W-:Y:S02]  /*0ed0*/  FFMA R12, R13, R35, R12 ;  /* 0x000000230d0c7223 */ /* 0x000fe4000000000c */
[----:B--2---:R-:W-:Y:S02]  /*0ee0*/  FFMA R45, R20, R16, R45 ;  /* 0x00000010142d7223 */ /* 0x004fe4000000002d */
[----:B------:R-:W-:-:S02]  /*0ef0*/  FFMA R16, R16, R21, R47 ;  /* 0x0000001510107223 */ /* 0x000fc4000000002f */
[----:B---3--:R-:W-:Y:S02]  /*0f00*/  FFMA R49, R20, R24, R49 ;  /* 0x0000001814317223 */ /* 0x008fe40000000031 */
[-C--:B------:R-:W-:Y:S02]  /*0f10*/  FFMA R50, R24, R21.reuse, R50 ;  /* 0x0000001518327223 */ /* 0x080fe40000000032 */
[----:B----4-:R-:W-:Y:S02]  /*0f20*/  FFMA R51, R20, R8, R51 ;  /* 0x0000000814337223 */ /* 0x010fe40000000033 */
[----:B------:R-:W-:Y:S02]  /*0f30*/  FFMA R48, R8, R21, R48 ;  /* 0x0000001508307223 */ /* 0x000fe40000000030 */
[-C--:B------:R-:W-:Y:S02]  /*0f40*/  FFMA R13, R34, R17.reuse, R45 ;  /* 0x00000011220d7223 */ /* 0x080fe4000000002d */
[----:B------:R-:W-:-:S02]  /*0f50*/  FFMA R17, R35, R17, R16 ;  /* 0x0000001123117223 */ /* 0x000fc40000000010 */
[CC--:B------:R-:W-:Y:S02]  /*0f60*/  FFMA R49, R34.reuse, R25.reuse, R49 ;  /* 0x0000001922317223 */ /* 0x0c0fe40000000031 */
[C---:B------:R-:W-:Y:S02]  /*0f70*/  FFMA R50, R35.reuse, R25, R50 ;  /* 0x0000001923327223 */ /* 0x040fe40000000032 */
[-C--:B------:R-:W-:Y:S02]  /*0f80*/  FFMA R51, R34, R9.reuse, R51 ;  /* 0x0000000922337223 */ /* 0x080fe40000000033 */
[----:B------:R-:W-:Y:S02]  /*0f90*/  FFMA R48, R35, R9, R48 ;  /* 0x0000000923307223 */ /* 0x000fe40000000030 */
[----:B-----5:R-:W-:Y:S01]  /*0fa0*/  FFMA R12, R14, R39, R12 ;  /* 0x000000270e0c7223 */ /* 0x020fe2000000000c */
[----:B------:R-:W-:Y:S01]  /*0fb0*/  LDS.64 R8, [R41.X8+0x540] ;  /* 0x0005400029087984 */ /* 0x000fe20000008a00 */
[----:B------:R-:W-:-:S02]  /*0fc0*/  FFMA R43, R38, R14, R23 ;  /* 0x0000000e262b7223 */ /* 0x000fc40000000017 */
[----:B------:R-:W-:Y:S01]  /*0fd0*/  FFMA R45, R38, R18, R13 ;  /* 0x00000012262d7223 */ /* 0x000fe2000000000d */
[----:B------:R-:W0:Y:S01]  /*0fe0*/  LDS.128 R20, [R40+0x30] ;  /* 0x0000300028147984 */ /* 0x000e220000000c00 */
[----:B------:R-:W-:Y:S02]  /*0ff0*/  FFMA R18, R18, R39, R17 ;  /* 0x0000002712127223 */ /* 0x000fe40000000011 */
[CC--:B------:R-:W-:Y:S01]  /*1000*/  FFMA R49, R38.reuse, R26.reuse, R49 ;  /* 0x0000001a26317223 */ /* 0x0c0fe20000000031 */
[----:B------:R-:W1:Y:S01]  /*1010*/  LDS.64 R34, [R41.X8+0x5b0] ;  /* 0x0005b00029227984 */ /* 0x000e620000008a00 */
[C---:B------:R-:W-:Y:S02]  /*1020*/  FFMA R50, R39.reuse, R26, R50 ;  /* 0x0000001a27327223 */ /* 0x040fe40000000032 */
[-C--:B------:R-:W-:Y:S02]  /*1030*/  FFMA R38, R38, R10.reuse, R51 ;  /* 0x0000000a26267223 */ /* 0x080fe40000000033 */
[----:B------:R-:W-:-:S02]  /*1040*/  FFMA R48, R39, R10, R48 ;  /* 0x0000000a27307223 */ /* 0x000fc40000000030 */
[C---:B------:R-:W-:Y:S02]  /*1050*/  FFMA R43, R30.reuse, R15, R43 ;  /* 0x0000000f1e2b7223 */ /* 0x040fe4000000002b */
        /* <DEDUP_REMOVED lines=18> */
[----:B------:R-:W-:Y:S02]  /*1180*/  FFMA R43, R34, R13, R43 ;  /* 0x0000000d222b7223 */ /* 0x000fe4000000002b */
[----:B---3--:R-:W-:Y:S02]  /*1190*/  FFMA R49, R8, R24, R49 ;  /* 0x0000001808317223 */ /* 0x008fe40000000031 */
[-C--:B------:R-:W-:Y:S02]  /*11a0*/  FFMA R50, R24, R9.reuse, R50 ;  /* 0x0000000918327223 */ /* 0x080fe40000000032 */
[----:B----4-:R-:W-:Y:S02]  /*11b0*/  FFMA R51, R8, R16, R51 ;  /* 0x0000001008337223 */ /* 0x010fe40000000033 */
[----:B------:R-:W-:Y:S02]  /*11c0*/  FFMA R48, R16, R9, R48 ;  /* 0x0000000910307223 */ /* 0x000fe40000000030 */
[----:B------:R-:W-:-:S02]  /*11d0*/  FFMA R13, R35, R13, R12 ;  /* 0x0000000d230d7223 */ /* 0x000fc4000000000c */
[-C--:B------:R-:W-:Y:S02]  /*11e0*/  FFMA R49, R34, R25.reuse, R49 ;  /* 0x0000001922317223 */ /* 0x080fe40000000031 */
[----:B-----5:R-:W-:Y:S02]  /*11f0*/  FFMA R12, R38, R22, R11 ;  /* 0x00000016260c7223 */ /* 0x020fe4000000000b */
[C---:B------:R-:W-:Y:S01]  /*1200*/  FFMA R50, R35.reuse, R25, R50 ;  /* 0x0000001923327223 */ /* 0x040fe20000000032 */
[----:B------:R-:W-:Y:S01]  /*1210*/  LDS.128 R8, [R40+0x40] ;  /* 0x0000400028087984 */ /* 0x000fe20000000c00 */
[-C--:B------:R-:W-:Y:S02]  /*1220*/  FFMA R51, R34, R17.reuse, R51 ;  /* 0x0000001122337223 */ /* 0x080fe40000000033 */
[----:B------:R-:W-:Y:S02]  /*1230*/  FFMA R48, R35, R17, R48 ;  /* 0x0000001123307223 */ /* 0x000fe40000000030 */
[----:B------:R-:W-:Y:S01]  /*1240*/  FFMA R22, R22, R39, R21 ;  /* 0x0000002716167223 */ /* 0x000fe20000000015 */
[----:B------:R-:W0:Y:S01]  /*1250*/  LDS.64 R16, [R41.X8+0x700] ;  /* 0x0007000029107984 */ /* 0x000e220000008a00 */
[----:B------:R-:W-:-:S02]  /*1260*/  FFMA R45, R38, R14, R43 ;  /* 0x0000000e262d7223 */ /* 0x000fc4000000002b */
[-C--:B------:R-:W-:Y:S01]  /*1270*/  FFMA R49, R38, R26.reuse, R49 ;  /* 0x0000001a26317223 */ /* 0x080fe20000000031 */
[----:B------:R-:W1:Y:S01]  /*1280*/  LDS.64 R34, [R41.X8+0x770] ;  /* 0x0007700029227984 */ /* 0x000e620000008a00 */
[----:B------:R-:W-:Y:S02]  /*1290*/  FFMA R14, R14, R39, R13 ;  /* 0x000000270e0e7223 */ /* 0x000fe4000000000d */
        /* <DEDUP_REMOVED lines=46> */
[C---:B------:R-:W-:Y:S02]  /*1580*/  FFMA R45, R30.reuse, R23, R45 ;  /* 0x000000171e2d7223 */ /* 0x040fe4000000002d */
[----:B------:R-:W-:Y:S02]  /*1590*/  FFMA R47, R23, R31, R22 ;  /* 0x0000001f172f7223 */ /* 0x000fe40000000016 */
[----:B------:R-:W3:Y:S01]  /*15a0*/  LDS.128 R20, [R40+0x250] ;  /* 0x0002500028147984 */ /* 0x000ee20000000c00 */
[-C--:B------:R-:W-:Y:S02]  /*15b0*/  FFMA R49, R30, R27.reuse, R49 ;  /* 0x0000001b1e317223 */ /* 0x080fe40000000031 */
[----:B------:R-:W-:-:S02]  /*15c0*/  FFMA R50, R31, R27, R50 ;  /* 0x0000001b1f327223 */ /* 0x000fc40000000032 */
        /* <DEDUP_REMOVED lines=8> */
[----:B--2---:R-:W-:Y:S02]  /*1650*/  FFMA R45, R12, R8, R45 ;  /* 0x000000080c2d7223 */ /* 0x004fe4000000002d */
[----:B------:R-:W-:Y:S02]  /*1660*/  FFMA R16, R8, R13, R47 ;  /* 0x0000000d08107223 */ /* 0x000fe4000000002f */
[----:B---3--:R-:W-:-:S02]  /*1670*/  FFMA R49, R12, R20, R49 ;  /* 0x000000140c317223 */ /* 0x008fc40000000031 */
[----:B------:R-:W-:Y:S02]  /*1680*/  FFMA R50, R20, R13, R50 ;  /* 0x0000000d14327223 */ /* 0x000fe40000000032 */
[----:B------:R-:W-:Y:S02]  /*1690*/  FFMA R8, R17, R35, R14 ;  /* 0x0000002311087223 */ /* 0x000fe4000000000e */
        /* <DEDUP_REMOVED lines=39> */
[----:B------:R-:W-:Y:S02]  /*1910*/  FFMA R43, R34, R17, R43 ;  /* 0x00000011222b7223 */ /* 0x000fe4000000002b */
[----:B----4-:R-:W-:Y:S02]  /*1920*/  FFMA R51, R24, R8, R51 ;  /* 0x0000000818337223 */ /* 0x010fe40000000033 */
[-C--:B------:R-:W-:Y:S02]  /*1930*/  FFMA R48, R8, R25.reuse, R48 ;  /* 0x0000001908307223 */ /* 0x080fe40000000030 */
[----:B------:R-:W-:Y:S02]  /*1940*/  FFMA R50, R20, R25, R50 ;  /* 0x0000001914327223 */ /* 0x000fe40000000032 */
[----:B------:R-:W-:-:S02]  /*1950*/  FFMA R17, R35, R17, R16 ;  /* 0x0000001123117223 */ /* 0x000fc40000000010 */
[----:B------:R-:W-:Y:S02]  /*1960*/  FFMA R49, R34, R21, R49 ;  /* 0x0000001522317223 */ /* 0x000fe40000000031 */
[----:B-----5:R-:W-:Y:S02]  /*1970*/  FFMA R12, R38, R14, R27 ;  /* 0x0000000e260c7223 */ /* 0x020fe4000000001b */
[-C--:B------:R-:W-:Y:S01]  /*1980*/  FFMA R51, R34, R9.reuse, R51 ;  /* 0x0000000922337223 */ /* 0x080fe20000000033 */
[----:B------:R-:W-:Y:S01]  /*1990*/  LDS.128 R24, [R40+0x70] ;  /* 0x0000700028187984 */ /* 0x000fe20000000c00 */
[C---:B------:R-:W-:Y:S02]  /*19a0*/  FFMA R48, R35.reuse, R9, R48 ;  /* 0x0000000923307223 */ /* 0x040fe40000000030 */
[----:B------:R-:W-:Y:S01]  /*19b0*/  FFMA R14, R14, R39, R13 ;  /* 0x000000270e0e7223 */ /* 0x000fe2000000000d */
[----:B------:R-:W0:Y:S01]  /*19c0*/  LDS.64 R8, [R41.X8+0xc40] ;  /* 0x000c400029087984 */ /* 0x000e220000008a00 */
[----:B------:R-:W-:-:S02]  /*19d0*/  FFMA R50, R35, R21, R50 ;  /* 0x0000001523327223 */ /* 0x000fc40000000032 */
[----:B------:R-:W-:Y:S01]  /*19e0*/  FFMA R45, R38, R18, R43 ;  /* 0x00000012262d7223 */ /* 0x000fe2000000002b */
[----:B------:R-:W1:Y:S01]  /*19f0*/  LDS.64 R34, [R41.X8+0xcb0] ;  /* 0x000cb00029227984 */ /* 0x000e620000008a00 */
[----:B------:R-:W-:Y:S02]  /*1a00*/  FFMA R18, R18, R39, R17 ;  /* 0x0000002712127223 */ /* 0x000fe40000000011 */
[C---:B------:R-:W-:Y:S02]  /*1a10*/  FFMA R49, R38.reuse, R22, R49 ;  /* 0x0000001626317223 */ /* 0x040fe40000000031 */
[-C--:B------:R-:W-:Y:S02]  /*1a20*/  FFMA R38, R38, R10.reuse, R51 ;  /* 0x0000000a26267223 */ /* 0x080fe40000000033 */
[----:B------:R-:W-:Y:S02]  /*1a30*/  FFMA R48, R39, R10, R48 ;  /* 0x0000000a27307223 */ /* 0x000fe40000000030 */
[----:B------:R-:W-:-:S02]  /*1a40*/  FFMA R43, R30, R15, R12 ;  /* 0x0000000f1e2b7223 */ /* 0x000fc4000000000c */
[----:B------:R-:W-:Y:S02]  /*1a50*/  FFMA R10, R15, R31, R14 ;  /* 0x0000001f0f0a7223 */ /* 0x000fe4000000000e */
[----:B------:R-:W-:Y:S01]  /*1a60*/  FFMA R50, R39, R22, R50 ;  /* 0x0000001627327223 */ /* 0x000fe20000000032 */
        /* <DEDUP_REMOVED lines=19> */
[----:B------:R-:W-:Y:S02]  /*1ba0*/  FFMA R50, R16, R9, R50 ;  /* 0x0000000910327223 */ /* 0x000fe40000000032 */
[----:B------:R-:W-:Y:S02]  /*1bb0*/  FFMA R13, R35, R13, R12 ;  /* 0x0000000d230d7223 */ /* 0x000fe4000000000c */
[----:B----4-:R-:W-:Y:S02]  /*1bc0*/  FFMA R51, R8, R20, R51 ;  /* 0x0000001408337223 */ /* 0x010fe40000000033 */
[----:B------:R-:W-:-:S02]  /*1bd0*/  FFMA R48, R20, R9, R48 ;  /* 0x0000000914307223 */ /* 0x000fc40000000030 */
[-C--:B------:R-:W-:Y:S02]  /*1be0*/  FFMA R49, R34, R17.reuse, R49 ;  /* 0x0000001122317223 */ /* 0x080fe40000000031 */
[C---:B------:R-:W-:Y:S02]  /*1bf0*/  FFMA R50, R35.reuse, R17, R50 ;  /* 0x0000001123327223 */ /* 0x040fe40000000032 */
[C---:B-----5:R-:W-:Y:S02]  /*1c00*/  FFMA R12, R38.reuse, R26, R11 ;  /* 0x0000001a260c7223 */ /* 0x060fe4000000000b */
[----:B------:R-:W-:Y:S01]  /*1c10*/  FFMA R45, R38, R14, R43 ;  /* 0x0000000e262d7223 */ /* 0x000fe2000000002b */
[----:B------:R-:W-:Y:S01]  /*1c20*/  LDS.128 R8, [R40+0x80] ;  /* 0x0000800028087984 */ /* 0x000fe20000000c00 */
[-C--:B------:R-:W-:Y:S02]  /*1c30*/  FFMA R51, R34, R21.reuse, R51 ;  /* 0x0000001522337223 */ /* 0x080fe40000000033 */
[----:B------:R-:W-:-:S02]  /*1c40*/  FFMA R48, R35, R21, R48 ;  /* 0x0000001523307223 */ /* 0x000fc40000000030 */
[-C--:B------:R-:W-:Y:S01]  /*1c50*/  FFMA R26, R26, R39.reuse, R25 ;  /* 0x000000271a1a7223 */ /* 0x080fe20000000019 */
[----:B------:R-:W0:Y:S01]  /*1c60*/  LDS.64 R20, [R41.X8+0xe00] ;  /* 0x000e000029147984 */ /* 0x000e220000008a00 */
        /* <DEDUP_REMOVED lines=8> */
[C---:B------:R-:W-:Y:S01]  /*1cf0*/  FFMA R45, R30.reuse, R15, R45 ;  /* 0x0000000f1e2d7223 */ /* 0x040fe2000000002d */
[----:B------:R-:W2:Y:S01]  /*1d00*/  LDS.128 R24, [R40+0x180] ;  /* 0x0001800028187984 */ /* 0x000ea20000000c00 */
[----:B------:R-:W-:Y:S02]  /*1d10*/  FFMA R47, R15, R31, R14 ;  /* 0x0000001f0f2f7223 */ /* 0x000fe4000000000e */
[-C--:B------:R-:W-:Y:S01]  /*1d20*/  FFMA R49, R30, R19.reuse, R49 ;  /* 0x000000131e317223 */ /* 0x080fe20000000031 */
        /* <DEDUP_REMOVED lines=17> */
[C---:B------:R-:W-:Y:S02]  /*1e40*/  FFMA R9, R34.reuse, R25, R45 ;  /* 0x0000001922097223 */ /* 0x040fe4000000002d */
[----:B------:R-:W-:-:S02]  /*1e50*/  FFMA R49, R34, R13, R49 ;  /* 0x0000000d22317223 */ /* 0x000fc40000000031 */
[-C--:B------:R-:W-:Y:S02]  /*1e60*/  FFMA R51, R34, R17.reuse, R51 ;  /* 0x0000001122337223 */ /* 0x080fe40000000033 */
[C---:B------:R-:W-:Y:S02]  /*1e70*/  FFMA R48, R35.reuse, R17, R48 ;  /* 0x0000001123307223 */ /* 0x040fe40000000030 */
[----:B-----5:R-:W-:Y:S01]  /*1e80*/  FFMA R8, R10, R39, R8 ;  /* 0x000000270a087223 */ /* 0x020fe20000000008 */
[----:B------:R-:W-:Y:S01]  /*1e90*/  LDS.64 R16, [R41.X8+0xfc0] ;  /* 0x000fc00029107984 */ /* 0x000fe20000008a00 */
[C---:B------:R-:W-:Y:S02]  /*1ea0*/  FFMA R25, R35.reuse, R25, R24 ;  /* 0x0000001923197223 */ /* 0x040fe40000000018 */
[----:B------:R-:W-:Y:S02]  /*1eb0*/  FFMA R50, R35, R13, R50 ;  /* 0x0000000d23327223 */ /* 0x000fe40000000032 */
[C---:B------:R-:W-:Y:S01]  /*1ec0*/  FFMA R43, R38.reuse, R10, R23 ;  /* 0x0000000a262b7223 */ /* 0x040fe20000000017 */
[----:B------:R-:W-:Y:S01]  /*1ed0*/  LDS.64 R34, [R41.X8+0x1030] ;  /* 0x0010300029227984 */ /* 0x000fe20000008a00 */
[----:B------:R-:W-:-:S02]  /*1ee0*/  FFMA R45, R38, R26, R9 ;  /* 0x0000001a262d7223 */ /* 0x000fc40000000009 */
[C---:B------:R-:W-:Y:S01]  /*1ef0*/  FFMA R49, R38.reuse, R14, R49 ;  /* 0x0000000e26317223 */ /* 0x040fe20000000031 */
[----:B------:R-:W0:Y:S01]  /*1f00*/  LDS.128 R20, [R40+0x90] ;  /* 0x0000900028147984 */ /* 0x000e220000000c00 */
[-C--:B------:R-:W-:Y:S02]  /*1f10*/  FFMA R38, R38, R18.reuse, R51 ;  /* 0x0000001226267223 */ /* 0x080fe40000000033 */
[C---:B------:R-:W-:Y:S02]  /*1f20*/  FFMA R48, R39.reuse, R18, R48 ;  /* 0x0000001227307223 */ /* 0x040fe40000000030 */
[----:B------:R-:W-:Y:S02]  /*1f30*/  FFMA R26, R26, R39, R25 ;  /* 0x000000271a1a7223 */ /* 0x000fe40000000019 */
[----:B------:R-:W-:Y:S02]  /*1f40*/  FFMA R50, R39, R14, R50 ;  /* 0x0000000e27327223 */ /* 0x000fe40000000032 */
[----:B------:R-:W-:-:S02]  /*1f50*/  FFMA R43, R30, R11, R43 ;  /* 0x0000000b1e2b7223 */ /* 0x000fc4000000002b */
[----:B------:R-:W-:Y:S02]  /*1f60*/  FFMA R18, R11, R31, R8 ;  /* 0x0000001f0b127223 */ /* 0x000fe40000000008 */
[----:B------:R-:W1:Y:S01]  /*1f70*/  LDS.128 R8, [R40+0x190] ;  /* 0x0001900028087984 */ /* 0x000e620000000c00 */
[CC--:B------:R-:W-:Y:S02]  /*1f80*/  FFMA R49, R30.reuse, R15.reuse, R49 ;  /* 0x0000000f1e317223 */ /* 0x0c0fe40000000031 */
[----:B------:R-:W-:Y:S02]  /*1f90*/  FFMA R50, R31, R15, R50 ;  /* 0x0000000f1f327223 */ /* 0x000fe40000000032 */
[----:B------:R-:W-:Y:S01]  /*1fa0*/  FFMA R45, R30, R27, R45 ;  /* 0x0000001b1e2d7223 */ /* 0x000fe2000000002d */
[----:B------:R-:W2:Y:S01]  /*1fb0*/  LDS.128 R12, [R40+0x290] ;  /* 0x00029000280c7984 */ /* 0x000ea20000000c00 */
[----:B------:R-:W-:-:S03]  /*1fc0*/  FFMA R47, R27, R31, R26 ;  /* 0x0000001f1b2f7223 */ /* 0x000fc6000000001a */
[----:B------:R-:W3:Y:S01]  /*1fd0*/  LDS.128 R24, [R40+0x390] ;  /* 0x0003900028187984 */ /* 0x000ee20000000c00 */
[----:B------:R-:W-:-:S03]  /*1fe0*/  FFMA R51, R30, R19, R38 ;  /* 0x000000131e337223 */ /* 0x000fc60000000026 */
[----:B------:R-:W4:Y:S01]  /*1ff0*/  LDS.64 R38, [R41.X8+0x10a0] ;  /* 0x0010a00029267984 */ /* 0x000f220000008a00 */
[----:B------:R-:W-:-:S03]  /*2000*/  FFMA R48, R31, R19, R48 ;  /* 0x000000131f307223 */ /* 0x000fc60000000030 */
[----:B------:R-:W5:Y:S01]  /*2010*/  LDS.64 R30, [R41.X8+0x1110] ;  /* 0x00111000291e7984 */ /* 0x000f620000008a00 */
[C---:B0-----:R-:W-:Y:S02]  /*2020*/  FFMA R19, R20.reuse, R16, R43 ;  /* 0x0000001014137223 */ /* 0x041fe4000000002b */
[----:B------:R-:W-:Y:S02]  /*2030*/  FFMA R18, R20, R17, R18 ;  /* 0x0000001114127223 */ /* 0x000fe40000000012 */
[----:B------:R-:W-:Y:S02]  /*2040*/  FFMA R19, R34, R21, R19 ;  /* 0x0000001522137223 */ /* 0x000fe40000000013 */
[----:B-1----:R-:W-:Y:S02]  /*2050*/  FFMA R45, R16, R8, R45 ;  /* 0x00000008102d7223 */ /* 0x002fe4000000002d */
[----:B------:R-:W-:Y:S02]  /*2060*/  FFMA R20, R8, R17, R47 ;  /* 0x0000001108147223 */ /* 0x000fe4000000002f */
[----:B------:R-:W-:-:S02]  /*2070*/  FFMA R8, R21, R35, R18 ;  /* 0x0000002315087223 */ /* 0x000fc40000000012 */
[-C--:B------:R-:W-:Y:S02]  /*2080*/  FFMA R21, R34, R9.reuse, R45 ;  /* 0x0000000922157223 */ /* 0x080fe4000000002d */
[----:B--2---:R-:W-:Y:S02]  /*2090*/  FFMA R49, R16, R12, R49 ;  /* 0x0000000c10317223 */ /* 0x004fe40000000031 */
[----:B------:R-:W-:Y:S02]  /*20a0*/  FFMA R9, R35, R9, R20 ;  /* 0x0000000923097223 */ /* 0x000fe40000000014 */
[-C--:B------:R-:W-:Y:S02]  /*20b0*/  FFMA R50, R12, R17.reuse, R50 ;  /* 0x000000110c327223 */ /* 0x080fe40000000032 */
[----:B---3--:R-:W-:Y:S02]  /*20c0*/  FFMA R51, R16, R24, R51 ;  /* 0x0000001810337223 */ /* 0x008fe40000000033 */
[----:B------:R-:W-:-:S02]  /*20d0*/  FFMA R48, R24, R17, R48 ;  /* 0x0000001118307223 */ /* 0x000fc40000000030 */
[-C--:B------:R-:W-:Y:S02]  /*20e0*/  FFMA R49, R34, R13.reuse, R49 ;  /* 0x0000000d22317223 */ /* 0x080fe40000000031 */
[----:B----4-:R-:W-:Y:S02]  /*20f0*/  FFMA R45, R38, R10, R21 ;  /* 0x0000000a262d7223 */ /* 0x010fe40000000015 */
[C---:B------:R-:W-:Y:S02]  /*2100*/  FFMA R50, R35.reuse, R13, R50 ;  /* 0x0000000d23327223 */ /* 0x040fe40000000032 */
[-C--:B------:R-:W-:Y:S02]  /*2110*/  FFMA R51, R34, R25.reuse, R51 ;  /* 0x0000001922337223 */ /* 0x080fe40000000033 */
[----:B------:R-:W-:Y:S02]  /*2120*/  FFMA R48, R35, R25, R48 ;  /* 0x0000001923307223 */ /* 0x000fe40000000030 */
[-C--:B------:R-:W-:Y:S01]  /*2130*/  FFMA R8, R22, R39.reuse, R8 ;  /* 0x0000002716087223 */ /* 0x080fe20000000008 */
[----:B------:R-:W-:Y:S01]  /*2140*/  LDS.64 R24, [R41.X8+0x1180] ;  /* 0x0011800029187984 */ /* 0x000fe20000008a00 */
[----:B------:R-:W-:-:S02]  /*2150*/  FFMA R10, R10, R39, R9 ;  /* 0x000000270a0a7223 */ /* 0x000fc40000000009 */
[C---:B------:R-:W-:Y:S01]  /*2160*/  FFMA R43, R38.reuse, R22, R19 ;  /* 0x00000016262b7223 */ /* 0x040fe20000000013 */
[----:B------:R-:W-:Y:S01]  /*2170*/  LDS.64 R34, [R41.X8+0x11f0] ;  /* 0x0011f00029227984 */ /* 0x000fe20000008a00 */
[CC--:B------:R-:W-:Y:S02]  /*2180*/  FFMA R49, R38.reuse, R14.reuse, R49 ;  /* 0x0000000e26317223 */ /* 0x0c0fe40000000031 */
[C---:B------:R-:W-:Y:S01]  /*2190*/  FFMA R50, R39.reuse, R14, R50 ;  /* 0x0000000e27327223 */ /* 0x040fe20000000032 */
[----:B------:R-:W0:Y:S01]  /*21a0*/  LDS.128 R16, [R40+0xa0] ;  /* 0x0000a00028107984 */ /* 0x000e220000000c00 */
[-C--:B------:R-:W-:Y:S02]  /*21b0*/  FFMA R38, R38, R26.reuse, R51 ;  /* 0x0000001a26267223 */ /* 0x080fe40000000033 */
[----:B------:R-:W-:Y:S02]  /*21c0*/  FFMA R48, R39, R26, R48 ;  /* 0x0000001a27307223 */ /* 0x000fe40000000030 */
[----:B-----5:R-:W-:-:S02]  /*21d0*/  FFMA R26, R23, R31, R8 ;  /* 0x0000001f171a7223 */ /* 0x020fc40000000008 */
[C---:B------:R-:W-:Y:S02]  /*21e0*/  FFMA R45, R30.reuse, R11, R45 ;  /* 0x0000000b1e2d7223 */ /* 0x040fe4000000002d */
[----:B------:R-:W-:Y:S02]  /*21f0*/  FFMA R47, R11, R31, R10 ;  /* 0x0000001f0b2f7223 */ /* 0x000fe4000000000a */
[C---:B------:R-:W-:Y:S01]  /*2200*/  FFMA R43, R30.reuse, R23, R43 ;  /* 0x000000171e2b7223 */ /* 0x040fe2000000002b */
[----:B------:R-:W1:Y:S01]  /*2210*/  LDS.128 R8, [R40+0x2a0] ;  /* 0x0002a00028087984 */ /* 0x000e620000000c00 */
[CC--:B------:R-:W-:Y:S02]  /*2220*/  FFMA R49, R30.reuse, R15.reuse, R49 ;  /* 0x0000000f1e317223 */ /* 0x0c0fe40000000031 */
[----:B------:R-:W-:Y:S01]  /*2230*/  FFMA R50, R31, R15, R50 ;  /* 0x0000000f1f327223 */ /* 0x000fe20000000032 */
[----:B------:R-:W2:Y:S01]  /*2240*/  LDS.128 R20, [R40+0x1a0] ;  /* 0x0001a00028147984 */ /* 0x000ea20000000c00 */
[----:B------:R-:W-:-:S03]  /*2250*/  FFMA R51, R30, R27, R38 ;  /* 0x0000001b1e337223 */ /* 0x000fc60000000026 */
[----:B------:R-:W3:Y:S04]  /*2260*/  LDS.128 R12, [R40+0x3a0] ;  /* 0x0003a000280c7984 */ /* 0x000ee80000000c00 */
[----:B------:R-:W4:Y:S01]  /*2270*/  LDS.64 R38, [R41.X8+0x1260] ;  /* 0x0012600029267984 */ /* 0x000f220000008a00 */
[----:B------:R-:W-:-:S03]  /*2280*/  FFMA R48, R31, R27, R48 ;  /* 0x0000001b1f307223 */ /* 0x000fc60000000030 */
[----:B------:R-:W5:Y:S01]  /*2290*/  LDS.64 R30, [R41.X8+0x12d0] ;  /* 0x0012d000291e7984 */ /* 0x000f620000008a00 */
[C---:B0-----:R-:W-:Y:S02]  /*22a0*/  FFMA R27, R16.reuse, R24, R43 ;  /* 0x00000018101b7223 */ /* 0x041fe4000000002b */
[----:B------:R-:W-:Y:S02]  /*22b0*/  FFMA R16, R16, R25, R26 ;  /* 0x0000001910107223 */ /* 0x000fe4000000001a */
[----:B------:R-:W-:Y:S02]  /*22c0*/  FFMA R27, R34, R17, R27 ;  /* 0x00000011221b7223 */ /* 0x000fe4000000001b */
[----:B------:R-:W-:Y:S02]  /*22d0*/  FFMA R16, R17, R35, R16 ;  /* 0x0000002311107223 */ /* 0x000fe40000000010 */
[----:B-1----:R-:W-:Y:S02]  /*22e0*/  FFMA R49, R24, R8, R49 ;  /* 0x0000000818317223 */ /* 0x002fe40000000031 */
[----:B------:R-:W-:-:S02]  /*22f0*/  FFMA R50, R8, R25, R50 ;  /* 0x0000001908327223 */ /* 0x000fc40000000032 */
[----:B--2---:R-:W-:Y:S02]  /*2300*/  FFMA R45, R24, R20, R45 ;  /* 0x00000014182d7223 */ /* 0x004fe4000000002d */
[-C--:B------:R-:W-:Y:S02]  /*2310*/  FFMA R20, R20, R25.reuse, R47 ;  /* 0x0000001914147223 */ /* 0x080fe4000000002f */
[----:B---3--:R-:W-:Y:S02]  /*2320*/  FFMA R51, R24, R12, R51 ;  /* 0x0000000c18337223 */ /* 0x008fe40000000033 */
[----:B------:R-:W-:Y:S02]  /*2330*/  FFMA R48, R12, R25, R48 ;  /* 0x000000190c307223 */ /* 0x000fe40000000030 */
[-C--:B------:R-:W-:Y:S02]  /*2340*/  FFMA R49, R34, R9.reuse, R49 ;  /* 0x0000000922317223 */ /* 0x080fe40000000031 */
[----:B------:R-:W-:-:S02]  /*2350*/  FFMA R50, R35, R9, R50 ;  /* 0x0000000923327223 */ /* 0x000fc40000000032 */
[CC--:B------:R-:W-:Y:S02]  /*2360*/  FFMA R17, R34.reuse, R21.reuse, R45 ;  /* 0x0000001522117223 */ /* 0x0c0fe4000000002d */
[C---:B------:R-:W-:Y:S02]  /*2370*/  FFMA R21, R35.reuse, R21, R20 ;  /* 0x0000001523157223 */ /* 0x040fe40000000014 */
[-C--:B------:R-:W-:Y:S02]  /*2380*/  FFMA R51, R34, R13.reuse, R51 ;  /* 0x0000000d22337223 */ /* 0x080fe40000000033 */
[----:B------:R-:W-:Y:S02]  /*2390*/  FFMA R48, R35, R13, R48 ;  /* 0x0000000d23307223 */ /* 0x000fe40000000030 */
[----:B----4-:R-:W-:Y:S01]  /*23a0*/  FFMA R16, R18, R39, R16 ;  /* 0x0000002712107223 */ /* 0x010fe20000000010 */
[----:B------:R-:W-:Y:S01]  /*23b0*/  LDS.64 R12, [R41.X8+0x1340] ;  /* 0x00134000290c7984 */ /* 0x000fe20000008a00 */
[----:B------:R-:W-:-:S02]  /*23c0*/  FFMA R43, R38, R18, R27 ;  /* 0x00000012262b7223 */ /* 0x000fc4000000001b */
[CC--:B------:R-:W-:Y:S01]  /*23d0*/  FFMA R49, R38.reuse, R10.reuse, R49 ;  /* 0x0000000a26317223 */ /* 0x0c0fe20000000031 */
[----:B------:R-:W0:Y:S01]  /*23e0*/  LDS.128 R24, [R40+0xb0] ;  /* 0x0000b00028187984 */ /* 0x000e220000000c00 */
[C---:B------:R-:W-:Y:S02]  /*23f0*/  FFMA R50, R39.reuse, R10, R50 ;  /* 0x0000000a27327223 */ /* 0x040fe40000000032 */
[----:B------:R-:W-:Y:S01]  /*2400*/  FFMA R45, R38, R22, R17 ;  /* 0x00000016262d7223 */ /* 0x000fe20000000011 */
[----:B------:R-:W1:Y:S01]  /*2410*/  LDS.64 R34, [R41.X8+0x13b0] ;  /* 0x0013b00029227984 */ /* 0x000e620000008a00 */
[----:B------:R-:W-:Y:S02]  /*2420*/  FFMA R22, R22, R39, R21 ;  /* 0x0000002716167223 */ /* 0x000fe40000000015 */
[-C--:B------:R-:W-:Y:S02]  /*2430*/  FFMA R38, R38, R14.reuse, R51 ;  /* 0x0000000e26267223 */ /* 0x080fe40000000033 */
[----:B------:R-:W-:-:S02]  /*2440*/  FFMA R48, R39, R14, R48 ;  /* 0x0000000e27307223 */ /* 0x000fc40000000030 */
[C---:B-----5:R-:W-:Y:S02]  /*2450*/  FFMA R43, R30.reuse, R19, R43 ;  /* 0x000000131e2b7223 */ /* 0x060fe4000000002b */
[----:B------:R-:W-:Y:S02]  /*2460*/  FFMA R14, R19, R31, R16 ;  /* 0x0000001f130e7223 */ /* 0x000fe40000000010 */
[-C--:B------:R-:W-:Y:S01]  /*2470*/  FFMA R49, R30, R11.reuse, R49 ;  /* 0x0000000b1e317223 */ /* 0x080fe20000000031 */
[----:B------:R-:W2:Y:S01]  /*2480*/  LDS.128 R16, [R40+0x1b0] ;  /* 0x0001b00028107984 */ /* 0x000ea20000000c00 */
[----:B------:R-:W-:-:S03]  /*2490*/  FFMA R50, R31, R11, R50 ;  /* 0x0000000b1f327223 */ /* 0x000fc60000000032 */
[----:B------:R-:W3:Y:S01]  /*24a0*/  LDS.128 R8, [R40+0x2b0] ;  /* 0x0002b00028087984 */ /* 0x000ee20000000c00 */
[C---:B------:R-:W-:Y:S02]  /*24b0*/  FFMA R45, R30.reuse, R23, R45 ;  /* 0x000000171e2d7223 */ /* 0x040fe4000000002d */
[----:B------:R-:W-:Y:S02]  /*24c0*/  FFMA R47, R23, R31, R22 ;  /* 0x0000001f172f7223 */ /* 0x000fe40000000016 */
        /* <DEDUP_REMOVED lines=13> */
[----:B------:R-:W-:Y:S02]  /*25a0*/  FFMA R43, R34, R17, R43 ;  /* 0x00000011222b7223 */ /* 0x000fe4000000002b */
[----:B----4-:R-:W-:Y:S02]  /*25b0*/  FFMA R51, R12, R20, R51 ;  /* 0x000000140c337223 */ /* 0x010fe40000000033 */
[----:B------:R-:W-:Y:S02]  /*25c0*/  FFMA R48, R20, R13, R48 ;  /* 0x0000000d14307223 */ /* 0x000fe40000000030 */
[----:B------:R-:W-:-:S02]  /*25d0*/  FFMA R49, R34, R9, R49 ;  /* 0x0000000922317223 */ /* 0x000fc40000000031 */
[C---:B------:R-:W-:Y:S02]  /*25e0*/  FFMA R50, R35.reuse, R9, R50 ;  /* 0x0000000923327223 */ /* 0x040fe40000000032 */
        /* <DEDUP_REMOVED lines=8> */
[-C--:B------:R-:W-:Y:S01]  /*2670*/  FFMA R49, R38, R10.reuse, R49 ;  /* 0x0000000a26317223 */ /* 0x080fe20000000031 */
[----:B------:R-:W1:Y:S01]  /*2680*/  LDS.64 R34, [R41.X8+0x1570] ;  /* 0x0015700029227984 */ /* 0x000e620000008a00 */
[C---:B------:R-:W-:Y:S02]  /*2690*/  FFMA R50, R39.reuse, R10, R50 ;  /* 0x0000000a27327223 */ /* 0x040fe40000000032 */
[----:B------:R-:W-:Y:S02]  /*26a0*/  FFMA R18, R18, R39, R17 ;  /* 0x0000002712127223 */ /* 0x000fe40000000011 */
[-C--:B------:R-:W-:Y:S02]  /*26b0*/  FFMA R38, R38, R22.reuse, R51 ;  /* 0x0000001626267223 */ /* 0x080fe40000000033 */
[----:B------:R-:W-:Y:S02]  /*26c0*/  FFMA R48, R39, R22, R48 ;  /* 0x0000001627307223 */ /* 0x000fe40000000030 */
[----:B------:R-:W-:-:S02]  /*26d0*/  FFMA R43, R30, R27, R8 ;  /* 0x0000001b1e2b7223 */ /* 0x000fc40000000008 */
[----:B------:R-:W-:Y:S02]  /*26e0*/  FFMA R22, R27, R31, R26 ;  /* 0x0000001f1b167223 */ /* 0x000fe4000000001a */
[CC--:B------:R-:W-:Y:S01]  /*26f0*/  FFMA R49, R30.reuse, R11.reuse, R49 ;  /* 0x0000000b1e317223 */ /* 0x0c0fe20000000031 */
[----:B------:R-:W2:Y:S01]  /*2700*/  LDS.128 R24, [R40+0x1c0] ;  /* 0x0001c00028187984 */ /* 0x000ea20000000c00 */
        /* <DEDUP_REMOVED lines=38> */
[----:B------:R-:W2:Y:S01]  /*2970*/  LDS.128 R12, [R40+0x1d0] ;  /* 0x0001d000280c7984 */ /* 0x000ea20000000c00 */
[CC--:B------:R-:W-:Y:S02]  /*2980*/  FFMA R49, R30.reuse, R11.reuse, R49 ;  /* 0x0000000b1e317223 */ /* 0x0c0fe40000000031 */
[----:B------:R-:W-:Y:S02]  /*2990*/  FFMA R50, R31, R11, R50 ;  /* 0x0000000b1f327223 */ /* 0x000fe40000000032 */
[----:B------:R-:W3:Y:S01]  /*29a0*/  LDS.128 R8, [R40+0x2d0] ;  /* 0x0002d00028087984 */ /* 0x000ee20000000c00 */
[----:B------:R-:W-:Y:S02]  /*29b0*/  FFMA R45, R30, R27, R45 ;  /* 0x0000001b1e2d7223 */ /* 0x000fe4000000002d */
        /* <DEDUP_REMOVED lines=66> */
[----:B------:R-:W-:Y:S01]  /*2de0*/  LDS.128 R24, [R40+0xf0] ;  /* 0x0000f00028187984 */ /* 0x000fe20000000c00 */
[----:B------:R-:W-:Y:S02]  /*2df0*/  FFMA R48, R22, R39, R21 ;  /* 0x0000002716307223 */ /* 0x000fe40000000015 */
[CC--:B------:R-:W-:Y:S02]  /*2e00*/  FFMA R49, R38.reuse, R10.reuse, R49 ;  /* 0x0000000a26317223 */ /* 0x0c0fe40000000031 */
[C---:B------:R-:W-:Y:S02]  /*2e10*/  FFMA R50, R39.reuse, R10, R50 ;  /* 0x0000000a27327223 */ /* 0x040fe40000000032 */
[-C--:B------:R-:W-:Y:S02]  /*2e20*/  FFMA R38, R38, R14.reuse, R51 ;  /* 0x0000000e26267223 */ /* 0x080fe40000000033 */
[----:B------:R-:W-:-:S02]  /*2e30*/  FFMA R14, R39, R14, R13 ;  /* 0x0000000e270e7223 */ /* 0x000fc4000000000d */
[----:B------:R-:W0:Y:S01]  /*2e40*/  LDS.64 R12, [R41.X8+0x1a40] ;  /* 0x001a4000290c7984 */ /* 0x000e220000008a00 */
[C---:B------:R-:W-:Y:S02]  /*2e50*/  FFMA R43, R30.reuse, R19, R8 ;  /* 0x000000131e2b7223 */ /* 0x040fe40000000008 */
[----:B------:R-:W-:Y:S02]  /*2e60*/  FFMA R47, R19, R31, R18 ;  /* 0x0000001f132f7223 */ /* 0x000fe40000000012 */
[C---:B------:R-:W-:Y:S01]  /*2e70*/  FFMA R45, R30.reuse, R23, R45 ;  /* 0x000000171e2d7223 */ /* 0x040fe2000000002d */
[----:B------:R-:W1:Y:S01]  /*2e80*/  LDS.128 R16, [R40+0x1f0] ;  /* 0x0001f00028107984 */ /* 0x000e620000000c00 */
[----:B------:R-:W-:Y:S02]  /*2e90*/  FFMA R48, R23, R31, R48 ;  /* 0x0000001f17307223 */ /* 0x000fe40000000030 */
[-C--:B------:R-:W-:Y:S01]  /*2ea0*/  FFMA R49, R30, R11.reuse, R49 ;  /* 0x0000000b1e317223 */ /* 0x080fe20000000031 */
[----:B------:R-:W2:Y:S01]  /*2eb0*/  LDS.128 R20, [R40+0x3f0] ;  /* 0x0003f00028147984 */ /* 0x000ea20000000c00 */
[----:B------:R-:W-:-:S03]  /*2ec0*/  FFMA R50, R31, R11, R50 ;  /* 0x0000000b1f327223 */ /* 0x000fc60000000032 */
[----:B------:R-:W3:Y:S01]  /*2ed0*/  LDS.128 R8, [R40+0x2f0] ;  /* 0x0002f00028087984 */ /* 0x000ee20000000c00 */
[----:B------:R-:W-:-:S03]  /*2ee0*/  FFMA R51, R30, R15, R38 ;  /* 0x0000000f1e337223 */ /* 0x000fc60000000026 */
[----:B------:R-:W4:Y:S01]  /*2ef0*/  LDS.64 R38, [R41.X8+0x1b20] ;  /* 0x001b200029267984 */ /* 0x000f220000008a00 */
[----:B------:R-:W-:-:S03]  /*2f00*/  FFMA R31, R31, R15, R14 ;  /* 0x0000000f1f1f7223 */ /* 0x000fc6000000000e */
[----:B------:R-:W5:Y:S01]  /*2f10*/  LDS.64 R14, [R41.X8+0x1b90] ;  /* 0x001b9000290e7984 */ /* 0x000f620000008a00 */
[----:B------:R-:W-:-:S04]  /*2f20*/  IADD3 R37, R37, 0x1, RZ ;  /* 0x0000000125257810 */ /* 0x000fc80007ffe0ff */
[----:B------:R-:W-:Y:S01]  /*2f30*/  ISETP.NE.AND P1, PT, R37, 0x10, PT ;  /* 0x000000102500780c */ /* 0x000fe20003f25270 */
        /* <DEDUP_REMOVED lines=8> */
[C---:B------:R-:W-:Y:S02]  /*2fc0*/  FFMA R43, R34.reuse, R25, R43 ;  /* 0x00000019222b7223 */ /* 0x040fe4000000002b */
[C---:B------:R-:W-:Y:S02]  /*2fd0*/  FFMA R45, R34.reuse, R17, R45 ;  /* 0x00000011222d7223 */ /* 0x040fe4000000002d */
[-C--:B------:R-:W-:Y:S02]  /*2fe0*/  FFMA R49, R34, R9.reuse, R49 ;  /* 0x0000000922317223 */ /* 0x080fe40000000031 */
[----:B------:R-:W-:-:S02]  /*2ff0*/  FFMA R50, R35, R9, R50 ;  /* 0x0000000923327223 */ /* 0x000fc40000000032 */
[----:B------:R-:W-:Y:S02]  /*3000*/  FFMA R25, R25, R35, R24 ;  /* 0x0000002319197223 */ /* 0x000fe40000000018 */
[C---:B------:R-:W-:Y:S02]  /*3010*/  FFMA R17, R35.reuse, R17, R48 ;  /* 0x0000001123117223 */ /* 0x040fe40000000030 */
[-C--:B------:R-:W-:Y:S02]  /*3020*/  FFMA R51, R34, R21.reuse, R51 ;  /* 0x0000001522337223 */ /* 0x080fe40000000033 */
[----:B------:R-:W-:Y:S02]  /*3030*/  FFMA R20, R35, R21, R20 ;  /* 0x0000001523147223 */ /* 0x000fe40000000014 */
[C---:B----4-:R-:W-:Y:S02]  /*3040*/  FFMA R43, R38.reuse, R26, R43 ;  /* 0x0000001a262b7223 */ /* 0x050fe4000000002b */
[----:B------:R-:W-:-:S02]  /*3050*/  FFMA R45, R38, R18, R45 ;  /* 0x00000012262d7223 */ /* 0x000fc4000000002d */
[-C--:B------:R-:W-:Y:S02]  /*3060*/  FFMA R49, R38, R10.reuse, R49 ;  /* 0x0000000a26317223 */ /* 0x080fe40000000031 */
[C---:B------:R-:W-:Y:S02]  /*3070*/  FFMA R50, R39.reuse, R10, R50 ;  /* 0x0000000a27327223 */ /* 0x040fe40000000032 */
[-C--:B------:R-:W-:Y:S02]  /*3080*/  FFMA R26, R26, R39.reuse, R25 ;  /* 0x000000271a1a7223 */ /* 0x080fe40000000019 */
[----:B------:R-:W-:Y:S02]  /*3090*/  FFMA R18, R18, R39, R17 ;  /* 0x0000002712127223 */ /* 0x000fe40000000011 */
[-C--:B------:R-:W-:Y:S02]  /*30a0*/  FFMA R51, R38, R22.reuse, R51 ;  /* 0x0000001626337223 */ /* 0x080fe40000000033 */
[----:B------:R-:W-:-:S02]  /*30b0*/  FFMA R20, R39, R22, R20 ;  /* 0x0000001627147223 */ /* 0x000fc40000000014 */
[C---:B-----5:R-:W-:Y:S02]  /*30c0*/  FFMA R39, R14.reuse, R27, R43 ;  /* 0x0000001b0e277223 */ /* 0x060fe4000000002b */
[C---:B------:R-:W-:Y:S02]  /*30d0*/  FFMA R43, R14.reuse, R19, R45 ;  /* 0x000000130e2b7223 */ /* 0x040fe4000000002d */
[-C--:B------:R-:W-:Y:S02]  /*30e0*/  FFMA R47, R14, R11.reuse, R49 ;  /* 0x0000000b0e2f7223 */ /* 0x080fe40000000031 */
[----:B------:R-:W-:Y:S02]  /*30f0*/  FFMA R48, R15, R11, R50 ;  /* 0x0000000b0f307223 */ /* 0x000fe40000000032 */
[-C--:B------:R-:W-:Y:S02]  /*3100*/  FFMA R38, R27, R15.reuse, R26 ;  /* 0x0000000f1b267223 */ /* 0x080fe4000000001a */
[----:B------:R-:W-:-:S02]  /*3110*/  FFMA R45, R19, R15, R18 ;  /* 0x0000000f132d7223 */ /* 0x000fc40000000012 */
[-C--:B------:R-:W-:Y:S02]  /*3120*/  FFMA R49, R14, R23.reuse, R51 ;  /* 0x000000170e317223 */ /* 0x080fe40000000033 */
[----:B------:R-:W-:Y:S01]  /*3130*/  FFMA R50, R15, R23, R20 ;  /* 0x000000170f327223 */ /* 0x000fe20000000014 */
[----:B------:R-:W-:Y:S01]  /*3140*/  @!P1 CALL.REL.NOINC `(.L_x_0) ;  /* 0x0000001000009944 */ /* 0x000fe20003c00000 */
[----:B------:R-:W-:Y:S05]  /*3150*/  BRA `(.L_x_1) ;  /* 0xffffd2b000007947 */ /* 0x000fea000383ffff */
.L_x_0:
[----:B------:R-:W0:Y:S01]  /*3160*/  S2R R3, SR_TID.X ;  /* 0x0000000000037919 */ /* 0x000e220000002100 */
[----:B------:R-:W-:-:S03]  /*3170*/  HFMA2.MMA R2, -RZ, RZ, 0, 0 ;  /* 0x00000000ff027435 */ /* 0x000fc600000001ff */
[----:B------:R-:W1:Y:S07]  /*3180*/  S2R R9, SR_CTAID.X ;  /* 0x0000000000097919 */ /* 0x000e6e0000002500 */
[----:B0-----:R-:W-:-:S04]  /*3190*/  IMAD.HI R0, R3, -0x6db6db6d, R2 ;  /* 0x9249249303007827 */ /* 0x001fc800078e0202 */
[----:B-1----:R-:W-:Y:S01]  /*31a0*/  IMAD R9, R46, -0x7, R9 ;  /* 0xfffffff92e097824 */ /* 0x002fe200078e0209 */
[----:B------:R-:W-:-:S04]  /*31b0*/  SHF.R.U32.HI R5, RZ, 0x1f, R0 ;  /* 0x0000001fff057819 */ /* 0x000fc80000011600 */
[----:B------:R-:W-:-:S04]  /*31c0*/  LEA.HI.SX32 R5, R0, R5, 0x1d ;  /* 0x0000000500057211 */ /* 0x000fc800078feaff */
[----:B------:R-:W-:Y:S01]  /*31d0*/  LEA R0, R46, R5, 0x4 ;  /* 0x000000052e007211 */ /* 0x000fe200078e20ff */
[----:B------:R-:W-:-:S04]  /*31e0*/  IMAD R3, R5, -0xe, R3 ;  /* 0xfffffff205037824 */ /* 0x000fc800078e0203 */
[----:B------:R-:W-:-:S04]  /*31f0*/  IMAD R0, R0, 0x1c, R9 ;  /* 0x0000001c00007824 */ /* 0x000fc800078e0209 */
[----:B------:R-:W-:-:S05]  /*3200*/  IMAD R0, R0, 0xe, R3 ;  /* 0x0000000e00007824 */ /* 0x000fca00078e0203 */
[----:B------:R-:W-:-:S05]  /*3210*/  SHF.L.U32 R2, R0, 0x1, RZ ;  /* 0x0000000100027819 */ /* 0x000fca00000006ff */
[----:B------:R-:W-:-:S05]  /*3220*/  IMAD.WIDE R2, R2, R7, c[0x0][0x170] ;  /* 0x00005c0002027625 */ /* 0x000fca00078e0207 */
[----:B------:R-:W-:Y:S04]  /*3230*/  STG.E [R2.64], R39 ;  /* 0x0000002702007986 */ /* 0x000fe8000c101904 */
[----:B------:R-:W-:Y:S04]  /*3240*/  STG.E [R2.64+0x4], R38 ;  /* 0x0000042602007986 */ /* 0x000fe8000c101904 */
[----:B------:R-:W-:Y:S04]  /*3250*/  STG.E [R2.64+0x310], R43 ;  /* 0x0003102b02007986 */ /* 0x000fe8000c101904 */
[----:B------:R-:W-:Y:S04]  /*3260*/  STG.E [R2.64+0x314], R45 ;  /* 0x0003142d02007986 */ /* 0x000fe8000c101904 */
[----:B------:R-:W-:Y:S04]  /*3270*/  STG.E [R2.64+0x620], R47 ;  /* 0x0006202f02007986 */ /* 0x000fe8000c101904 */
[----:B------:R-:W-:Y:S04]  /*3280*/  STG.E [R2.64+0x624], R48 ;  /* 0x0006243002007986 */ /* 0x000fe8000c101904 */
[----:B------:R-:W-:Y:S04]  /*3290*/  STG.E [R2.64+0x930], R49 ;  /* 0x0009303102007986 */ /* 0x000fe8000c101904 */
[----:B------:R-:W-:Y:S01]  /*32a0*/  STG.E [R2.64+0x934], R50 ;  /* 0x0009343202007986 */ /* 0x000fe2000c101904 */
[----:B------:R-:W-:Y:S05]  /*32b0*/  EXIT ;  /* 0x000000000000794d */ /* 0x000fea0003800000 */
.L_x_2:
[----:B------:R-:W-:-:S00]  /*32c0*/  BRA `(.L_x_2) ;  /* 0xfffffff000007947 */ /* 0x000fc0000383ffff */
[----:B------:R-:W-:-:S00]  /*32d0*/  NOP ;  /* 0x0000000000007918 */ /* 0x000fc00000000000 */
        /* <DEDUP_REMOVED lines=10> */
.L_x_3:


//--------------------- .nv.shared.candidate2     --------------------------
	.section	.nv.shared.candidate2,"aw",@nobits
	.align	4
.nv.shared.candidate2:
	.zero		23552
